def matmul_kernel(
    a_ptr,
    b_ptr,
    c_ptr,
    M,
    N,
    K,
    stride_am,
    stride_ak,
    stride_bk,
    stride_bn,
    stride_cm,
    stride_cn,
    BLOCK_M: tl.constexpr,
    BLOCK_N: tl.constexpr,
    BLOCK_K: tl.constexpr,
    GROUP_M: tl.constexpr,
):
    pid = tl.program_id(axis=0)
    num_pid_m = tl.cdiv(M, BLOCK_M)
    num_pid_n = tl.cdiv(N, BLOCK_N)
    num_pid_in_group = GROUP_M * num_pid_n
    group_id = pid // num_pid_in_group
    first_pid_m = group_id * GROUP_M
    group_size_m = min(num_pid_m - first_pid_m, GROUP_M)
    pid_m = first_pid_m + ((pid % num_pid_in_group) % group_size_m)
    pid_n = (pid % num_pid_in_group) // group_size_m

    offs_am = (pid_m * BLOCK_M + tl.arange(0, BLOCK_M)) % M
    offs_bn = (pid_n * BLOCK_N + tl.arange(0, BLOCK_N)) % N
    offs_k = tl.arange(0, BLOCK_K)
    a_ptrs = a_ptr + offs_am[:, None] * stride_am + offs_k[None, :] * stride_ak
    b_ptrs = b_ptr + offs_k[:, None] * stride_bk + offs_bn[None, :] * stride_bn

    acc = tl.zeros((BLOCK_M, BLOCK_N), dtype=tl.float32)
    for kk in range(0, tl.cdiv(K, BLOCK_K)):
        a = tl.load(a_ptrs, mask=offs_k[None, :] < K - kk * BLOCK_K, other=0.0)
        b = tl.load(b_ptrs, mask=offs_k[:, None] < K - kk * BLOCK_K, other=0.0)
        acc = tl.dot(a, b, acc)
        a_ptrs += BLOCK_K * stride_ak
        b_ptrs += BLOCK_K * stride_bk

    c = acc.to(c_ptr.dtype.element_ty)
    offs_cm = pid_m * BLOCK_M + tl.arange(0, BLOCK_M)
    offs_cn = pid_n * BLOCK_N + tl.arange(0, BLOCK_N)
    c_ptrs = c_ptr + offs_cm[:, None] * stride_cm + offs_cn[None, :] * stride_cn
    mask = (offs_cm[:, None] < M) & (offs_cn[None, :] < N)
    tl.store(c_ptrs, c, mask=mask)

# config = {"BLOCK_K": 128, "BLOCK_M": 64, "BLOCK_N": 16, "GROUP_M": 8, "arch": "sm_100", "dtype": "bf16", "num_ctas": 1, "num_stages": 2, "num_warps": 2}
# arch = sm_100


// ===== COMPILED SASS (sm_100a) =====

	.target	sm_100a

	.elftype	@"ET_EXEC"


//--------------------- .note.nv.tkinfo           --------------------------
	.section	.note.nv.tkinfo,"",@"SHT_NOTE"
	.sectionflags	@"SHF_NOTE_NV_TKINFO"
	.tkinfo
        /*0018*/ 	.word	0x00000081
        /*0030*/ 	.string	""
        /*0030*/ 	.string	"ptxas-blackwell"
        /*0030*/ 	.string	"Cuda compilation tools, release 12.9, V12.9.86"
        /*0030*/ 	.string	"Build cuda_12.9.r12.9/compiler.36037853_0"
        /*0030*/ 	.string	"-v  -suppress-debug-info  -lineinfo  -arch sm_100a "



//--------------------- .note.nv.cuver            --------------------------
	.section	.note.nv.cuver,"",@"SHT_NOTE"
	.sectionflags	@"SHF_NOTE_NV_CUVER"
        /*0018*/ 	.short	0x0001
        /*001a*/ 	.short	0x0064
        /*001c*/ 	.short	0x0001
        /*001e*/ 	.short	0x0000
        /*0020*/ 	.short	0x0001
        /*0022*/ 	.short	0x0000


//--------------------- .nv.info                  --------------------------
	.section	.nv.info,"",@"SHT_CUDA_INFO"
	.align	4


	//----- nvinfo : EIATTR_REGCOUNT
	.align		4
        /*0000*/ 	.byte	0x04, 0x2f
        /*0002*/ 	.short	(.L_1 - .L_0)
	.align		4
.L_0:
        /*0004*/ 	.word	index@(matmul_kernel)
        /*0008*/ 	.word	0x00000020


	//----- nvinfo : EIATTR_FRAME_SIZE
	.align		4
.L_1:
        /*000c*/ 	.byte	0x04, 0x11
        /*000e*/ 	.short	(.L_3 - .L_2)
	.align		4
.L_2:
        /*0010*/ 	.word	index@(matmul_kernel)
        /*0014*/ 	.word	0x00000bd8


	//----- nvinfo : EIATTR_MIN_STACK_SIZE
	.align		4
.L_3:
        /*0018*/ 	.byte	0x04, 0x12
        /*001a*/ 	.short	(.L_5 - .L_4)
	.align		4
.L_4:
        /*001c*/ 	.word	index@(matmul_kernel)
        /*0020*/ 	.word	0x00000bd8
.L_5:


//--------------------- .nv.info.matmul_kernel    --------------------------
	.section	.nv.info.matmul_kernel,"",@"SHT_CUDA_INFO"
	.sectionflags	@""
	.align	4


	//----- nvinfo : EIATTR_CUDA_API_VERSION
	.align		4
        /*0000*/ 	.byte	0x04, 0x37
        /*0002*/ 	.short	(.L_7 - .L_6)
.L_6:
        /*0004*/ 	.word	0x00000081


	//----- nvinfo : EIATTR_KPARAM_INFO
	.align		4
.L_7:
        /*0008*/ 	.byte	0x04, 0x17
        /*000a*/ 	.short	(.L_9 - .L_8)
.L_8:
        /*000c*/ 	.word	0x00000000
        /*0010*/ 	.short	0x000d
        /*0012*/ 	.short	0x0048
        /*0014*/ 	.byte	0x00, 0xf4, 0x21, 0x00


	//----- nvinfo : EIATTR_KPARAM_INFO
	.align		4
.L_9:
        /*0018*/ 	.byte	0x04, 0x17
        /*001a*/ 	.short	(.L_11 - .L_10)
.L_10:
        /*001c*/ 	.word	0x00000000
        /*0020*/ 	.short	0x000c
        /*0022*/ 	.short	0x0040
        /*0024*/ 	.byte	0x00, 0xf4, 0x21, 0x00


	//----- nvinfo : EIATTR_KPARAM_INFO
	.align		4
.L_11:
        /*0028*/ 	.byte	0x04, 0x17
        /*002a*/ 	.short	(.L_13 - .L_12)
.L_12:
        /*002c*/ 	.word	0x00000000
        /*0030*/ 	.short	0x000b
        /*0032*/ 	.short	0x0038
        /*0034*/ 	.byte	0x00, 0xf0, 0x11, 0x00


	//----- nvinfo : EIATTR_KPARAM_INFO
	.align		4
.L_13:
        /*0038*/ 	.byte	0x04, 0x17
        /*003a*/ 	.short	(.L_15 - .L_14)
.L_14:
        /*003c*/ 	.word	0x00000000
        /*0040*/ 	.short	0x000a
        /*0042*/ 	.short	0x0034
        /*0044*/ 	.byte	0x00, 0xf0, 0x11, 0x00


	//----- nvinfo : EIATTR_KPARAM_INFO
	.align		4
.L_15:
        /*0048*/ 	.byte	0x04, 0x17
        /*004a*/ 	.short	(.L_17 - .L_16)
.L_16:
        /*004c*/ 	.word	0x00000000
        /*0050*/ 	.short	0x0009
        /*0052*/ 	.short	0x0030
        /*0054*/ 	.byte	0x00, 0xf0, 0x11, 0x00


	//----- nvinfo : EIATTR_KPARAM_INFO
	.align		4
.L_17:
        /*0058*/ 	.byte	0x04, 0x17
        /*005a*/ 	.short	(.L_19 - .L_18)
.L_18:
        /*005c*/ 	.word	0x00000000
        /*0060*/ 	.short	0x0008
        /*0062*/ 	.short	0x002c
        /*0064*/ 	.byte	0x00, 0xf0, 0x11, 0x00


	//----- nvinfo : EIATTR_KPARAM_INFO
	.align		4
.L_19:
        /*0068*/ 	.byte	0x04, 0x17
        /*006a*/ 	.short	(.L_21 - .L_20)
.L_20:
        /*006c*/ 	.word	0x00000000
        /*0070*/ 	.short	0x0007
        /*0072*/ 	.short	0x0028
        /*0074*/ 	.byte	0x00, 0xf0, 0x11, 0x00


	//----- nvinfo : EIATTR_KPARAM_INFO
	.align		4
.L_21:
        /*0078*/ 	.byte	0x04, 0x17
        /*007a*/ 	.short	(.L_23 - .L_22)
.L_22:
        /*007c*/ 	.word	0x00000000
        /*0080*/ 	.short	0x0006
        /*0082*/ 	.short	0x0024
        /*0084*/ 	.byte	0x00, 0xf0, 0x11, 0x00


	//----- nvinfo : EIATTR_KPARAM_INFO
	.align		4
.L_23:
        /*0088*/ 	.byte	0x04, 0x17
        /*008a*/ 	.short	(.L_25 - .L_24)
.L_24:
        /*008c*/ 	.word	0x00000000
        /*0090*/ 	.short	0x0005
        /*0092*/ 	.short	0x0020
        /*0094*/ 	.byte	0x00, 0xf0, 0x11, 0x00


	//----- nvinfo : EIATTR_KPARAM_INFO
	.align		4
.L_25:
        /*0098*/ 	.byte	0x04, 0x17
        /*009a*/ 	.short	(.L_27 - .L_26)
.L_26:
        /*009c*/ 	.word	0x00000000
        /*00a0*/ 	.short	0x0004
        /*00a2*/ 	.short	0x001c
        /*00a4*/ 	.byte	0x00, 0xf0, 0x11, 0x00


	//----- nvinfo : EIATTR_KPARAM_INFO
	.align		4
.L_27:
        /*00a8*/ 	.byte	0x04, 0x17
        /*00aa*/ 	.short	(.L_29 - .L_28)
.L_28:
        /*00ac*/ 	.word	0x00000000
        /*00b0*/ 	.short	0x0003
        /*00b2*/ 	.short	0x0018
        /*00b4*/ 	.byte	0x00, 0xf0, 0x11, 0x00


	//----- nvinfo : EIATTR_KPARAM_INFO
	.align		4
.L_29:
        /*00b8*/ 	.byte	0x04, 0x17
        /*00ba*/ 	.short	(.L_31 - .L_30)
.L_30:
        /*00bc*/ 	.word	0x00000000
        /*00c0*/ 	.short	0x0002
        /*00c2*/ 	.short	0x0010
        /*00c4*/ 	.byte	0x00, 0xf4, 0x21, 0x00


	//----- nvinfo : EIATTR_KPARAM_INFO
	.align		4
.L_31:
        /*00c8*/ 	.byte	0x04, 0x17
        /*00ca*/ 	.short	(.L_33 - .L_32)
.L_32:
        /*00cc*/ 	.word	0x00000000
        /*00d0*/ 	.short	0x0001
        /*00d2*/ 	.short	0x0008
        /*00d4*/ 	.byte	0x00, 0xf4, 0x21, 0x00


	//----- nvinfo : EIATTR_KPARAM_INFO
	.align		4
.L_33:
        /*00d8*/ 	.byte	0x04, 0x17
        /*00da*/ 	.short	(.L_35 - .L_34)
.L_34:
        /*00dc*/ 	.word	0x00000000
        /*00e0*/ 	.short	0x0000
        /*00e2*/ 	.short	0x0000
        /*00e4*/ 	.byte	0x00, 0xf4, 0x21, 0x00


	//----- nvinfo : EIATTR_SPARSE_MMA_MASK
	.align		4
.L_35:
        /*00e8*/ 	.byte	0x03, 0x50
        /*00ea*/ 	.short	0x0000


	//----- nvinfo : EIATTR_MAXREG_COUNT
	.align		4
        /*00ec*/ 	.byte	0x03, 0x1b
        /*00ee*/ 	.short	0x00ff


	//----- nvinfo : EIATTR_NUM_BARRIERS
	.align		4
        /*00f0*/ 	.byte	0x02, 0x4c
        /*00f2*/ 	.byte	0x01
	.zero		1


	//----- nvinfo : EIATTR_ANNOTATIONS
	.align		4
        /*00f4*/ 	.byte	0x04, 0x55
        /*00f6*/ 	.short	(.L_37 - .L_36)


	//   ....[0]....
.L_36:
        /*00f8*/ 	.word	0x00000001
        /*00fc*/ 	.byte	0x60, 0x05, 0x00, 0x00, 0x01, 0x00, 0x00, 0x00, 0xc0, 0x05, 0x00, 0x00, 0x01, 0x00, 0x00, 0x00
        /* <DEDUP_REMOVED lines=1077> */
        /*445c*/ 	.byte	0xe0, 0x25, 0x01, 0x00


	//----- nvinfo : EIATTR_VRC_CTA_INIT_COUNT
	.align		4
.L_37:
        /*4460*/ 	.byte	0x02, 0x4a
	.zero		1
	.zero		1


	//----- nvinfo : EIATTR_EXIT_INSTR_OFFSETS
	.align		4
        /*4464*/ 	.byte	0x04, 0x1c
        /*4466*/ 	.short	(.L_39 - .L_38)


	//   ....[0]....
.L_38:
        /*4468*/ 	.word	0x00012de0


	//   ....[1]....
        /*446c*/ 	.word	0x00012e10


	//----- nvinfo : EIATTR_REQNTID
	.align		4
.L_39:
        /*4470*/ 	.byte	0x04, 0x10
        /*4472*/ 	.short	(.L_41 - .L_40)
.L_40:
        /*4474*/ 	.word	0x00000040
        /*4478*/ 	.word	0x00000001
        /*447c*/ 	.word	0x00000001


	//----- nvinfo : EIATTR_CBANK_PARAM_SIZE
	.align		4
.L_41:
        /*4480*/ 	.byte	0x03, 0x19
        /*4482*/ 	.short	0x0050


	//----- nvinfo : EIATTR_PARAM_CBANK
	.align		4
        /*4484*/ 	.byte	0x04, 0x0a
        /*4486*/ 	.short	(.L_43 - .L_42)
	.align		4
.L_42:
        /*4488*/ 	.word	index@(.nv.constant0.matmul_kernel)
        /*448c*/ 	.short	0x0380
        /*448e*/ 	.short	0x0050


	//----- nvinfo : EIATTR_SW_WAR
	.align		4
.L_43:
        /*4490*/ 	.byte	0x04, 0x36
        /*4492*/ 	.short	(.L_45 - .L_44)
.L_44:
        /*4494*/ 	.word	0x00000008
.L_45:


//--------------------- .nv.compat                --------------------------
	.section	.nv.compat,"",@"SHT_CUDA_COMPAT_INFO"
	.align	4
        /*0000*/ 	.byte	0x02, 0x02, 0x01, 0x00, 0x02, 0x05, 0x05, 0x00, 0x02, 0x03, 0x00, 0x00, 0x02, 0x06, 0x01, 0x00


//--------------------- .nv.callgraph             --------------------------
	.section	.nv.callgraph,"",@"SHT_CUDA_CALLGRAPH"
	.align	4
	.sectionentsize	8
	.align		4
        /*0000*/ 	.word	0x00000000
	.align		4
        /*0004*/ 	.word	0xffffffff
	.align		4
        /*0008*/ 	.word	0x00000000
	.align		4
        /*000c*/ 	.word	0xfffffffe
	.align		4
        /*0010*/ 	.word	0x00000000
	.align		4
        /*0014*/ 	.word	0xfffffffd
	.align		4
        /*0018*/ 	.word	0x00000000
	.align		4
        /*001c*/ 	.word	0xfffffffc


//--------------------- .text.matmul_kernel       --------------------------
	.section	.text.matmul_kernel,"ax",@progbits
	.align	128
        .global         matmul_kernel
        .type           matmul_kernel,@function
        .size           matmul_kernel,(.L_x_3 - matmul_kernel)
        .other          matmul_kernel,@"STO_CUDA_ENTRY STV_DEFAULT"
matmul_kernel:
.text.matmul_kernel:
[----:B------:R-:W0:Y:S08]  /*0000*/  LDC R1, c[0x0][0x37c] ;  /* 0x0000df00ff017b82 */ /* 0x000e300000000800 */
[----:B------:R-:W1:Y:S01]  /*0010*/  LDC.64 R16, c[0x0][0x398] ;  /* 0x0000e600ff107b82 */ /* 0x000e620000000a00 */
[----:B------:R-:W2:Y:S01]  /*0020*/  S2R R29, SR_TID.X ;  /* 0x00000000001d7919 */ /* 0x000ea20000002100 */
[----:B------:R-:W3:Y:S01]  /*0030*/  LDCU UR4, c[0x0][0x3a0] ;  /* 0x00007400ff0477ac */ /* 0x000ee20008000800 */
[----:B0-----:R-:W-:Y:S01]  /*0040*/  VIADD R1, R1, 0xfffff428 ;  /* 0xfffff42801017836 */ /* 0x001fe20000000000 */
[----:B------:R-:W-:Y:S01]  /*0050*/  UMOV UR5, 0x400 ;  /* 0x0000040000057882 */ /* 0x000fe20000000000 */
[----:B------:R-:W0:Y:S03]  /*0060*/  LDCU.64 UR8, c[0x0][0x358] ;  /* 0x00006b00ff0877ac */ /* 0x000e260008000a00 */
[----:B------:R-:W4:Y:S01]  /*0070*/  S2UR UR6, SR_CgaCtaId ;  /* 0x00000000000679c3 */ /* 0x000f220000008800 */
[----:B---3--:R-:W-:Y:S01]  /*0080*/  UIADD3 UR4, UPT, UPT, UR4, 0x7f, URZ ;  /* 0x0000007f04047890 */ /* 0x008fe2000fffe0ff */
[----:B-1----:R-:W-:-:S03]  /*0090*/  VIADD R0, R17, 0xf ;  /* 0x0000000f11007836 */ /* 0x002fc60000000000 */
[----:B------:R-:W-:Y:S02]  /*00a0*/  UISETP.GE.AND UP0, UPT, UR4, 0x80, UPT ;  /* 0x000000800400788c */ /* 0x000fe4000bf06270 */
[----:B------:R-:W-:Y:S01]  /*00b0*/  SHF.R.S32.HI R3, RZ, 0x1f, R0 ;  /* 0x0000001fff037819 */ /* 0x000fe20000011400 */
[----:B----4-:R-:W-:-:S03]  /*00c0*/  ULEA UR5, UR6, UR5, 0x18 ;  /* 0x0000000506057291 */ /* 0x010fc6000f8ec0ff */
[----:B------:R-:W-:Y:S02]  /*00d0*/  LEA.HI R3, R3, R0, RZ, 0x4 ;  /* 0x0000000003037211 */ /* 0x000fe400078f20ff */
[----:B--2---:R-:W-:Y:S02]  /*00e0*/  LOP3.LUT R27, R29, 0x3f, RZ, 0xc0, !PT ;  /* 0x0000003f1d1b7812 */ /* 0x004fe400078ec0ff */
[----:B------:R-:W-:Y:S02]  /*00f0*/  SHF.R.S32.HI R0, RZ, 0x4, R3 ;  /* 0x00000004ff007819 */ /* 0x000fe40000011403 */
[----:B------:R-:W1:Y:S03]  /*0100*/  S2R R3, SR_CTAID.X ;  /* 0x0000000000037919 */ /* 0x000e660000002500 */
[----:B------:R-:W-:-:S05]  /*0110*/  IMAD.SHL.U32 R0, R0, 0x8, RZ ;  /* 0x0000000800007824 */ /* 0x000fca00078e00ff */
[-C--:B------:R-:W-:Y:S02]  /*0120*/  IABS R7, R0.reuse ;  /* 0x0000000000077213 */ /* 0x080fe40000000000 */
[----:B------:R-:W-:Y:S02]  /*0130*/  IABS R10, R0 ;  /* 0x00000000000a7213 */ /* 0x000fe40000000000 */
[----:B------:R-:W2:Y:S08]  /*0140*/  I2F.RP R2, R7 ;  /* 0x0000000700027306 */ /* 0x000eb00000209400 */
[----:B--2---:R-:W2:Y:S01]  /*0150*/  MUFU.RCP R2, R2 ;  /* 0x0000000200027308 */ /* 0x004ea20000001000 */
[----:B-1----:R-:W-:Y:S01]  /*0160*/  IABS R8, R3 ;  /* 0x0000000300087213 */ /* 0x002fe20000000000 */
[----:B--2---:R-:W-:-:S02]  /*0170*/  VIADD R4, R2, 0xffffffe ;  /* 0x0ffffffe02047836 */ /* 0x004fc40000000000 */
[----:B------:R-:W-:-:S04]  /*0180*/  IMAD.MOV R2, RZ, RZ, -R10 ;  /* 0x000000ffff027224 */ /* 0x000fc800078e0a0a */
[----:B------:R1:W2:Y:S02]  /*0190*/  F2I.FTZ.U32.TRUNC.NTZ R5, R4 ;  /* 0x0000000400057305 */ /* 0x0002a4000021f000 */
[----:B-1----:R-:W-:Y:S02]  /*01a0*/  IMAD.MOV.U32 R4, RZ, RZ, RZ ;  /* 0x000000ffff047224 */ /* 0x002fe400078e00ff */
[----:B--2---:R-:W-:-:S04]  /*01b0*/  IMAD.MOV R6, RZ, RZ, -R5 ;  /* 0x000000ffff067224 */ /* 0x004fc800078e0a05 */
[----:B------:R-:W-:Y:S02]  /*01c0*/  IMAD R9, R6, R7, RZ ;  /* 0x0000000706097224 */ /* 0x000fe400078e02ff */
[----:B------:R-:W-:Y:S02]  /*01d0*/  IMAD.MOV.U32 R6, RZ, RZ, R8 ;  /* 0x000000ffff067224 */ /* 0x000fe400078e0008 */
[----:B------:R-:W-:-:S06]  /*01e0*/  IMAD.HI.U32 R5, R5, R9, R4 ;  /* 0x0000000905057227 */ /* 0x000fcc00078e0004 */
[----:B------:R-:W-:-:S04]  /*01f0*/  IMAD.HI.U32 R5, R5, R6, RZ ;  /* 0x0000000605057227 */ /* 0x000fc800078e00ff */
[----:B------:R-:W-:-:S05]  /*0200*/  IMAD R2, R5, R2, R6 ;  /* 0x0000000205027224 */ /* 0x000fca00078e0206 */
[----:B------:R-:W-:-:S13]  /*0210*/  ISETP.GT.U32.AND P1, PT, R7, R2, PT ;  /* 0x000000020700720c */ /* 0x000fda0003f24070 */
[----:B------:R-:W-:Y:S02]  /*0220*/  @!P1 IMAD.IADD R2, R2, 0x1, -R7 ;  /* 0x0000000102029824 */ /* 0x000fe400078e0a07 */
[----:B------:R-:W-:Y:S01]  /*0230*/  @!P1 VIADD R5, R5, 0x1 ;  /* 0x0000000105059836 */ /* 0x000fe20000000000 */
[----:B------:R-:W-:Y:S02]  /*0240*/  ISETP.NE.AND P1, PT, R0, RZ, PT ;  /* 0x000000ff0000720c */ /* 0x000fe40003f25270 */
[----:B------:R-:W-:Y:S02]  /*0250*/  ISETP.GE.U32.AND P0, PT, R2, R7, PT ;  /* 0x000000070200720c */ /* 0x000fe40003f06070 */
[----:B------:R-:W-:-:S04]  /*0260*/  LOP3.LUT R2, R3, R0, RZ, 0x3c, !PT ;  /* 0x0000000003027212 */ /* 0x000fc800078e3cff */
[----:B------:R-:W-:Y:S01]  /*0270*/  ISETP.GE.AND P2, PT, R2, RZ, PT ;  /* 0x000000ff0200720c */ /* 0x000fe20003f46270 */
[----:B------:R-:W-:-:S06]  /*0280*/  VIADD R2, R16, 0x3f ;  /* 0x0000003f10027836 */ /* 0x000fcc0000000000 */
[----:B------:R-:W-:-:S04]  /*0290*/  @P0 VIADD R5, R5, 0x1 ;  /* 0x0000000105050836 */ /* 0x000fc80000000000 */
[----:B------:R-:W-:Y:S01]  /*02a0*/  IMAD.MOV.U32 R4, RZ, RZ, R5 ;  /* 0x000000ffff047224 */ /* 0x000fe200078e0005 */
[----:B------:R-:W-:-:S03]  /*02b0*/  SHF.R.S32.HI R5, RZ, 0x1f, R2 ;  /* 0x0000001fff057819 */ /* 0x000fc60000011402 */
[----:B------:R-:W-:Y:S01]  /*02c0*/  @!P2 IMAD.MOV R4, RZ, RZ, -R4 ;  /* 0x000000ffff04a224 */ /* 0x000fe200078e0a04 */
[----:B------:R-:W-:Y:S02]  /*02d0*/  @!P1 LOP3.LUT R4, RZ, R0, RZ, 0x33, !PT ;  /* 0x00000000ff049212 */ /* 0x000fe400078e33ff */
[----:B------:R-:W-:-:S03]  /*02e0*/  LEA.HI R5, R5, R2, RZ, 0x6 ;  /* 0x0000000205057211 */ /* 0x000fc600078f30ff */
[----:B------:R-:W-:Y:S02]  /*02f0*/  IMAD.SHL.U32 R26, R4, 0x8, RZ ;  /* 0x00000008041a7824 */ /* 0x000fe400078e00ff */
[----:B------:R-:W-:-:S03]  /*0300*/  IMAD.MOV R4, RZ, RZ, -R4 ;  /* 0x000000ffff047224 */ /* 0x000fc600078e0a04 */
[----:B------:R-:W-:Y:S01]  /*0310*/  LEA.HI.SX32 R2, R5, -R26, 0x1a ;  /* 0x8000001a05027211 */ /* 0x000fe200078fd2ff */
[----:B------:R-:W-:Y:S02]  /*0320*/  IMAD R11, R0, R4, R3 ;  /* 0x00000004000b7224 */ /* 0x000fe400078e0203 */
[----:B------:R-:W-:Y:S01]  /*0330*/  IMAD.MOV.U32 R4, RZ, RZ, RZ ;  /* 0x000000ffff047224 */ /* 0x000fe200078e00ff */
[----:B------:R-:W-:Y:S02]  /*0340*/  VIMNMX R2, PT, PT, R2, 0x8, PT ;  /* 0x0000000802027848 */ /* 0x000fe40003fe0100 */
[----:B------:R-:W-:Y:S02]  /*0350*/  IABS R9, R11 ;  /* 0x0000000b00097213 */ /* 0x000fe40000000000 */
[----:B------:R-:W-:-:S04]  /*0360*/  IABS R7, R2 ;  /* 0x0000000200077213 */ /* 0x000fc80000000000 */
[----:B------:R-:W1:Y:S08]  /*0370*/  I2F.RP R6, R7 ;  /* 0x0000000700067306 */ /* 0x000e700000209400 */
[----:B-1----:R-:W1:Y:S02]  /*0380*/  MUFU.RCP R6, R6 ;  /* 0x0000000600067308 */ /* 0x002e640000001000 */
[----:B-1----:R-:W-:-:S06]  /*0390*/  VIADD R5, R6, 0xffffffe ;  /* 0x0ffffffe06057836 */ /* 0x002fcc0000000000 */
[----:B------:R-:W1:Y:S02]  /*03a0*/  F2I.FTZ.U32.TRUNC.NTZ R5, R5 ;  /* 0x0000000500057305 */ /* 0x000e64000021f000 */
[----:B-1----:R-:W-:-:S04]  /*03b0*/  IMAD.MOV R8, RZ, RZ, -R5 ;  /* 0x000000ffff087224 */ /* 0x002fc800078e0a05 */
[----:B------:R-:W-:-:S04]  /*03c0*/  IMAD.MOV.U32 R0, RZ, RZ, R8 ;  /* 0x000000ffff007224 */ /* 0x000fc800078e0008 */
[----:B------:R-:W-:Y:S01]  /*03d0*/  IMAD R3, R0, R7, RZ ;  /* 0x0000000700037224 */ /* 0x000fe200078e02ff */
[----:B------:R-:W-:-:S03]  /*03e0*/  IABS R0, R2 ;  /* 0x0000000200007213 */ /* 0x000fc60000000000 */
[----:B------:R-:W-:-:S04]  /*03f0*/  IMAD.HI.U32 R4, R5, R3, R4 ;  /* 0x0000000305047227 */ /* 0x000fc800078e0004 */
[----:B------:R-:W-:Y:S02]  /*0400*/  IMAD.MOV R0, RZ, RZ, -R0 ;  /* 0x000000ffff007224 */ /* 0x000fe400078e0a00 */
[----:B------:R-:W-:-:S04]  /*0410*/  IMAD.HI.U32 R4, R4, R9, RZ ;  /* 0x0000000904047227 */ /* 0x000fc800078e00ff */
[----:B------:R-:W-:Y:S01]  /*0420*/  IMAD R0, R4, R0, R9 ;  /* 0x0000000004007224 */ /* 0x000fe200078e0209 */
[----:B------:R-:W-:-:S04]  /*0430*/  CS2R R8, SRZ ;  /* 0x0000000000087805 */ /* 0x000fc8000001ff00 */
[----:B------:R-:W-:-:S13]  /*0440*/  ISETP.GT.U32.AND P1, PT, R7, R0, PT ;  /* 0x000000000700720c */ /* 0x000fda0003f24070 */
[----:B------:R-:W-:Y:S02]  /*0450*/  @!P1 IMAD.IADD R0, R0, 0x1, -R7 ;  /* 0x0000000100009824 */ /* 0x000fe400078e0a07 */
[----:B------:R-:W-:Y:S01]  /*0460*/  @!P1 VIADD R4, R4, 0x1 ;  /* 0x0000000104049836 */ /* 0x000fe20000000000 */
[----:B------:R-:W-:Y:S02]  /*0470*/  ISETP.NE.AND P1, PT, R2, RZ, PT ;  /* 0x000000ff0200720c */ /* 0x000fe40003f25270 */
[----:B------:R-:W-:Y:S02]  /*0480*/  ISETP.GE.U32.AND P0, PT, R0, R7, PT ;  /* 0x000000070000720c */ /* 0x000fe40003f06070 */
[----:B------:R-:W-:Y:S02]  /*0490*/  CS2R R6, SRZ ;  /* 0x0000000000067805 */ /* 0x000fe4000001ff00 */
[----:B------:R-:W-:-:S04]  /*04a0*/  LOP3.LUT R0, R11, R2, RZ, 0x3c, !PT ;  /* 0x000000020b007212 */ /* 0x000fc800078e3cff */
[----:B------:R-:W-:-:S05]  /*04b0*/  ISETP.GE.AND P2, PT, R0, RZ, PT ;  /* 0x000000ff0000720c */ /* 0x000fca0003f46270 */
[----:B------:R-:W-:-:S04]  /*04c0*/  @P0 VIADD R4, R4, 0x1 ;  /* 0x0000000104040836 */ /* 0x000fc80000000000 */
[----:B------:R-:W-:Y:S01]  /*04d0*/  IMAD.MOV.U32 R0, RZ, RZ, R4 ;  /* 0x000000ffff007224 */ /* 0x000fe200078e0004 */
[----:B------:R-:W-:-:S03]  /*04e0*/  CS2R R4, SRZ ;  /* 0x0000000000047805 */ /* 0x000fc6000001ff00 */
[----:B------:R-:W-:Y:S01]  /*04f0*/  @!P2 IMAD.MOV R0, RZ, RZ, -R0 ;  /* 0x000000ffff00a224 */ /* 0x000fe200078e0a00 */
[----:B------:R-:W-:-:S05]  /*0500*/  @!P1 LOP3.LUT R0, RZ, R2, RZ, 0x33, !PT ;  /* 0x00000002ff009212 */ /* 0x000fca00078e33ff */
[----:B------:R-:W-:Y:S02]  /*0510*/  IMAD.MOV R3, RZ, RZ, -R0 ;  /* 0x000000ffff037224 */ /* 0x000fe400078e0a00 */
[----:B------:R-:W-:Y:S02]  /*0520*/  IMAD.SHL.U32 R28, R0, 0x10, RZ ;  /* 0x00000010001c7824 */ /* 0x000fe400078e00ff */
[----:B------:R-:W-:Y:S01]  /*0530*/  IMAD R3, R2, R3, R11 ;  /* 0x0000000302037224 */ /* 0x000fe200078e020b */
[----:B------:R-:W-:Y:S01]  /*0540*/  CS2R R10, SRZ ;  /* 0x00000000000a7805 */ /* 0x000fe2000001ff00 */
[----:B------:R-:W-:Y:S01]  /*0550*/  VIADD R2, R28, 0x1 ;  /* 0x000000011c027836 */ /* 0x000fe20000000000 */
[----:B------:R1:W-:Y:S01]  /*0560*/  STL [R1+0x72c], R28 ;  /* 0x00072c1c01007387 */ /* 0x0003e20000100800 */
[----:B------:R-:W-:Y:S02]  /*0570*/  IMAD.IADD R26, R26, 0x1, R3 ;  /* 0x000000011a1a7824 */ /* 0x000fe400078e0203 */
[----:B------:R-:W-:-:S02]  /*0580*/  VIADD R22, R28, 0x2 ;  /* 0x000000021c167836 */ /* 0x000fc40000000000 */
[----:B------:R-:W-:Y:S02]  /*0590*/  IMAD R26, R26, 0x40, R27 ;  /* 0x000000401a1a7824 */ /* 0x000fe400078e021b */
[C---:B------:R-:W-:Y:S02]  /*05a0*/  VIADD R15, R28.reuse, 0x3 ;  /* 0x000000031c0f7836 */ /* 0x040fe40000000000 */
[C---:B------:R-:W-:Y:S01]  /*05b0*/  VIADD R20, R28.reuse, 0x4 ;  /* 0x000000041c147836 */ /* 0x040fe20000000000 */
[----:B------:R1:W-:Y:S01]  /*05c0*/  STL [R1+0x750], R26 ;  /* 0x0007501a01007387 */ /* 0x0003e20000100800 */
[C---:B------:R-:W-:Y:S02]  /*05d0*/  VIADD R21, R28.reuse, 0x5 ;  /* 0x000000051c157836 */ /* 0x040fe40000000000 */
[C---:B------:R-:W-:Y:S02]  /*05e0*/  VIADD R12, R28.reuse, 0x6 ;  /* 0x000000061c0c7836 */ /* 0x040fe40000000000 */
[----:B------:R-:W-:-:S02]  /*05f0*/  VIADD R3, R28, 0x7 ;  /* 0x000000071c037836 */ /* 0x000fc40000000000 */
[C---:B------:R-:W-:Y:S02]  /*0600*/  VIADD R18, R28.reuse, 0x8 ;  /* 0x000000081c127836 */ /* 0x040fe40000000000 */
[C---:B------:R-:W-:Y:S02]  /*0610*/  VIADD R23, R28.reuse, 0x9 ;  /* 0x000000091c177836 */ /* 0x040fe40000000000 */
[C---:B------:R-:W-:Y:S02]  /*0620*/  VIADD R13, R28.reuse, 0xa ;  /* 0x0000000a1c0d7836 */ /* 0x040fe40000000000 */
[C---:B------:R-:W-:Y:S02]  /*0630*/  VIADD R19, R28.reuse, 0xb ;  /* 0x0000000b1c137836 */ /* 0x040fe40000000000 */
[C---:B------:R-:W-:Y:S02]  /*0640*/  VIADD R24, R28.reuse, 0xc ;  /* 0x0000000c1c187836 */ /* 0x040fe40000000000 */
[----:B------:R-:W-:-:S02]  /*0650*/  VIADD R25, R28, 0xd ;  /* 0x0000000d1c197836 */ /* 0x000fc40000000000 */
[C---:B------:R-:W-:Y:S02]  /*0660*/  VIADD R14, R28.reuse, 0xe ;  /* 0x0000000e1c0e7836 */ /* 0x040fe40000000000 */
[----:B------:R-:W-:Y:S01]  /*0670*/  VIADD R0, R28, 0xf ;  /* 0x0000000f1c007836 */ /* 0x000fe20000000000 */
[----:B01----:R-:W-:Y:S06]  /*0680*/  BRA.U !UP0, `(.L_x_0) ;  /* 0x0000011d08cc7547 */ /* 0x003fec000b800000 */
[----:B------:R-:W2:Y:S01]  /*0690*/  LDL R29, [R1+0x750] ;  /* 0x00075000011d7983 */ /* 0x000ea20000100800 */
[----:B------:R-:W-:Y:S01]  /*06a0*/  IABS R9, R16 ;  /* 0x0000001000097213 */ /* 0x000fe20000000000 */
[----:B------:R-:W0:Y:S01]  /*06b0*/  LDCU UR6, c[0x0][0x3ac] ;  /* 0x00007580ff0677ac */ /* 0x000e220008000800 */
[----:B------:R-:W-:Y:S02]  /*06c0*/  IABS R8, R17 ;  /* 0x0000001100087213 */ /* 0x000fe40000000000 */
[----:B------:R-:W1:Y:S01]  /*06d0*/  I2F.RP R26, R9 ;  /* 0x00000009001a7306 */ /* 0x000e620000209400 */
[----:B------:R-:W-:Y:S01]  /*06e0*/  ISETP.GE.AND P5, PT, R0, RZ, PT ;  /* 0x000000ff0000720c */ /* 0x000fe20003fa6270 */
[----:B------:R-:W3:Y:S01]  /*06f0*/  LDCU.128 UR12, c[0x0][0x380] ;  /* 0x00007000ff0c77ac */ /* 0x000ee20008000c00 */
[----:B------:R-:W4:Y:S05]  /*0700*/  LDCU UR7, c[0x0][0x3b0] ;  /* 0x00007600ff0777ac */ /* 0x000f2a0008000800 */
[----:B------:R-:W5:Y:S08]  /*0710*/  I2F.RP R27, R8 ;  /* 0x00000008001b7306 */ /* 0x000f700000209400 */
[----:B-1----:R-:W1:Y:S08]  /*0720*/  MUFU.RCP R26, R26 ;  /* 0x0000001a001a7308 */ /* 0x002e700000001000 */
[----:B-----5:R-:W5:Y:S01]  /*0730*/  MUFU.RCP R27, R27 ;  /* 0x0000001b001b7308 */ /* 0x020f620000001000 */
[----:B-1----:R-:W-:Y:S01]  /*0740*/  VIADD R4, R26, 0xffffffe ;  /* 0x0ffffffe1a047836 */ /* 0x002fe20000000000 */
[----:B------:R-:W-:-:S06]  /*0750*/  IABS R26, R14 ;  /* 0x0000000e001a7213 */ /* 0x000fcc0000000000 */
[----:B------:R1:W0:Y:S01]  /*0760*/  F2I.FTZ.U32.TRUNC.NTZ R5, R4 ;  /* 0x0000000400057305 */ /* 0x000222000021f000 */
[----:B-----5:R-:W-:Y:S02]  /*0770*/  VIADD R7, R27, 0xffffffe ;  /* 0x0ffffffe1b077836 */ /* 0x020fe40000000000 */
[----:B-1----:R-:W-:-:S05]  /*0780*/  IMAD.MOV.U32 R4, RZ, RZ, RZ ;  /* 0x000000ffff047224 */ /* 0x002fca00078e00ff */
[----:B------:R-:W1:Y:S01]  /*0790*/  F2I.FTZ.U32.TRUNC.NTZ R7, R7 ;  /* 0x0000000700077305 */ /* 0x000e62000021f000 */
[----:B0-----:R-:W-:-:S04]  /*07a0*/  IMAD.MOV R10, RZ, RZ, -R5 ;  /* 0x000000ffff0a7224 */ /* 0x001fc800078e0a05 */
[----:B------:R-:W-:-:S04]  /*07b0*/  IMAD R10, R10, R9, RZ ;  /* 0x000000090a0a7224 */ /* 0x000fc800078e02ff */
[----:B------:R-:W-:Y:S01]  /*07c0*/  IMAD.HI.U32 R10, R5, R10, R4 ;  /* 0x0000000a050a7227 */ /* 0x000fe200078e0004 */
[----:B------:R-:W-:-:S03]  /*07d0*/  IABS R5, R0 ;  /* 0x0000000000057213 */ /* 0x000fc60000000000 */
[----:B-1----:R-:W-:-:S04]  /*07e0*/  IMAD.MOV R6, RZ, RZ, -R7 ;  /* 0x000000ffff067224 */ /* 0x002fc800078e0a07 */
[----:B------:R-:W-:Y:S02]  /*07f0*/  IMAD R27, R6, R8, RZ ;  /* 0x00000008061b7224 */ /* 0x000fe400078e02ff */
[----:B------:R-:W-:Y:S01]  /*0800*/  IMAD.MOV.U32 R6, RZ, RZ, RZ ;  /* 0x000000ffff067224 */ /* 0x000fe200078e00ff */
[----:B--2---:R-:W-:Y:S02]  /*0810*/  IABS R11, R29 ;  /* 0x0000001d000b7213 */ /* 0x004fe40000000000 */
[----:B------:R-:W-:Y:S02]  /*0820*/  ISETP.GE.AND P6, PT, R29, RZ, PT ;  /* 0x000000ff1d00720c */ /* 0x000fe40003fc6270 */
[----:B------:R-:W0:Y:S01]  /*0830*/  S2R R29, SR_TID.X ;  /* 0x00000000001d7919 */ /* 0x000e220000002100 */
[----:B------:R-:W-:-:S04]  /*0840*/  IMAD.HI.U32 R4, R10, R11, RZ ;  /* 0x0000000b0a047227 */ /* 0x000fc800078e00ff */
[----:B------:R-:W-:Y:S02]  /*0850*/  IMAD.MOV R4, RZ, RZ, -R4 ;  /* 0x000000ffff047224 */ /* 0x000fe400078e0a04 */
[----:B------:R-:W-:-:S04]  /*0860*/  IMAD.HI.U32 R10, R7, R27, R6 ;  /* 0x0000001b070a7227 */ /* 0x000fc800078e0006 */
[----:B------:R-:W-:Y:S01]  /*0870*/  IMAD.MOV.U32 R7, RZ, RZ, R5 ;  /* 0x000000ffff077224 */ /* 0x000fe200078e0005 */
[----:B------:R-:W-:Y:S01]  /*0880*/  IABS R5, R25 ;  /* 0x0000001900057213 */ /* 0x000fe20000000000 */
[C---:B------:R-:W-:Y:S02]  /*0890*/  IMAD R6, R9.reuse, R4, R11 ;  /* 0x0000000409067224 */ /* 0x040fe400078e020b */
[----:B------:R-:W-:Y:S02]  /*08a0*/  IMAD.MOV.U32 R4, RZ, RZ, R26 ;  /* 0x000000ffff047224 */ /* 0x000fe400078e001a */
[----:B------:R-:W-:Y:S01]  /*08b0*/  IMAD.HI.U32 R26, R10, R7, RZ ;  /* 0x000000070a1a7227 */ /* 0x000fe200078e00ff */
[----:B------:R-:W-:-:S03]  /*08c0*/  ISETP.GT.U32.AND P0, PT, R9, R6, PT ;  /* 0x000000060900720c */ /* 0x000fc60003f04070 */
[----:B------:R-:W-:Y:S02]  /*08d0*/  IMAD.MOV R26, RZ, RZ, -R26 ;  /* 0x000000ffff1a7224 */ /* 0x000fe400078e0a1a */
[----:B------:R-:W-:-:S04]  /*08e0*/  IMAD.HI.U32 R11, R10, R4, RZ ;  /* 0x000000040a0b7227 */ /* 0x000fc800078e00ff */
[----:B------:R-:W-:Y:S02]  /*08f0*/  IMAD R7, R8, R26, R7 ;  /* 0x0000001a08077224 */ /* 0x000fe400078e0207 */
[----:B------:R-:W-:Y:S02]  /*0900*/  IMAD.MOV R26, RZ, RZ, -R11 ;  /* 0x000000ffff1a7224 */ /* 0x000fe400078e0a0b */
[----:B------:R-:W-:Y:S01]  /*0910*/  IMAD.HI.U32 R11, R10, R5, RZ ;  /* 0x000000050a0b7227 */ /* 0x000fe200078e00ff */
[----:B------:R-:W-:-:S03]  /*0920*/  ISETP.GT.U32.AND P3, PT, R8, R7, PT ;  /* 0x000000070800720c */ /* 0x000fc60003f64070 */
[----:B------:R-:W-:Y:S01]  /*0930*/  @!P0 IMAD.IADD R6, R6, 0x1, -R9 ;  /* 0x0000000106068824 */ /* 0x000fe200078e0a09 */
[----:B------:R-:W-:Y:S01]  /*0940*/  ISETP.GE.AND P0, PT, R14, RZ, PT ;  /* 0x000000ff0e00720c */ /* 0x000fe20003f06270 */
[----:B------:R-:W-:Y:S02]  /*0950*/  IMAD.MOV R11, RZ, RZ, -R11 ;  /* 0x000000ffff0b7224 */ /* 0x000fe400078e0a0b */
[C---:B------:R-:W-:Y:S01]  /*0960*/  IMAD R4, R8.reuse, R26, R4 ;  /* 0x0000001a08047224 */ /* 0x040fe200078e0204 */
[----:B------:R-:W-:Y:S01]  /*0970*/  ISETP.GT.U32.AND P1, PT, R9, R6, PT ;  /* 0x000000060900720c */ /* 0x000fe20003f24070 */
[C---:B------:R-:W-:Y:S01]  /*0980*/  IMAD R5, R8.reuse, R11, R5 ;  /* 0x0000000b08057224 */ /* 0x040fe200078e0205 */
[----:B------:R-:W-:Y:S02]  /*0990*/  IABS R11, R24 ;  /* 0x00000018000b7213 */ /* 0x000fe40000000000 */
[C---:B------:R-:W-:Y:S01]  /*09a0*/  ISETP.GT.U32.AND P2, PT, R8.reuse, R4, PT ;  /* 0x000000040800720c */ /* 0x040fe20003f44070 */
[----:B------:R-:W-:Y:S01]  /*09b0*/  @!P3 IMAD.IADD R7, R7, 0x1, -R8 ;  /* 0x000000010707b824 */ /* 0x000fe200078e0a08 */
[----:B------:R-:W-:Y:S01]  /*09c0*/  ISETP.GT.U32.AND P4, PT, R8, R5, PT ;  /* 0x000000050800720c */ /* 0x000fe20003f84070 */
[----:B------:R-:W-:-:S03]  /*09d0*/  IMAD.HI.U32 R0, R10, R11, RZ ;  /* 0x0000000b0a007227 */ /* 0x000fc600078e00ff */
[----:B------:R-:W-:Y:S01]  /*09e0*/  ISETP.GT.U32.AND P3, PT, R8, R7, PT ;  /* 0x000000070800720c */ /* 0x000fe20003f64070 */
[----:B------:R-:W-:Y:S02]  /*09f0*/  IMAD.MOV R0, RZ, RZ, -R0 ;  /* 0x000000ffff007224 */ /* 0x000fe400078e0a00 */
[----:B------:R-:W-:Y:S01]  /*0a00*/  @!P1 IMAD.IADD R6, R6, 0x1, -R9 ;  /* 0x0000000106069824 */ /* 0x000fe200078e0a09 */
[----:B------:R-:W-:Y:S02]  /*0a10*/  ISETP.NE.AND P1, PT, R16, RZ, PT ;  /* 0x000000ff1000720c */ /* 0x000fe40003f25270 */
[----:B------:R-:W-:Y:S01]  /*0a20*/  IABS R9, R19 ;  /* 0x0000001300097213 */ /* 0x000fe20000000000 */
[----:B------:R-:W-:Y:S02]  /*0a30*/  IMAD.MOV.U32 R26, RZ, RZ, R6 ;  /* 0x000000ffff1a7224 */ /* 0x000fe400078e0006 */
[----:B------:R-:W-:Y:S02]  /*0a40*/  @!P4 IMAD.IADD R5, R5, 0x1, -R8 ;  /* 0x000000010505c824 */ /* 0x000fe400078e0a08 */
[----:B------:R-:W-:-:S02]  /*0a50*/  @!P6 IMAD.MOV R26, RZ, RZ, -R26 ;  /* 0x000000ffff1ae224 */ /* 0x000fc400078e0a1a */
[--C-:B------:R-:W-:Y:S01]  /*0a60*/  @!P2 IMAD.IADD R4, R4, 0x1, -R8.reuse ;  /* 0x000000010404a824 */ /* 0x100fe200078e0a08 */
[----:B------:R-:W-:Y:S01]  /*0a70*/  ISETP.GT.U32.AND P6, PT, R8, R5, PT ;  /* 0x000000050800720c */ /* 0x000fe20003fc4070 */
[----:B------:R-:W-:Y:S01]  /*0a80*/  IMAD.HI.U32 R14, R10, R9, RZ ;  /* 0x000000090a0e7227 */ /* 0x000fe200078e00ff */
[----:B------:R-:W-:Y:S02]  /*0a90*/  ISETP.GE.AND P2, PT, R25, RZ, PT ;  /* 0x000000ff1900720c */ /* 0x000fe40003f46270 */
[C---:B------:R-:W-:Y:S01]  /*0aa0*/  ISETP.GT.U32.AND P4, PT, R8.reuse, R4, PT ;  /* 0x000000040800720c */ /* 0x040fe20003f84070 */
[----:B------:R-:W-:Y:S01]  /*0ab0*/  @!P3 IMAD.IADD R7, R7, 0x1, -R8 ;  /* 0x000000010707b824 */ /* 0x000fe200078e0a08 */
[----:B------:R-:W-:Y:S01]  /*0ac0*/  @!P1 LOP3.LUT R26, RZ, R16, RZ, 0x33, !PT ;  /* 0x00000010ff1a9212 */ /* 0x000fe200078e33ff */
[----:B------:R-:W-:Y:S01]  /*0ad0*/  IMAD R6, R8, R0, R11 ;  /* 0x0000000008067224 */ /* 0x000fe200078e020b */
[----:B------:R-:W-:Y:S01]  /*0ae0*/  IABS R25, R3 ;  /* 0x0000000300197213 */ /* 0x000fe20000000000 */
[----:B------:R-:W-:Y:S01]  /*0af0*/  IMAD.MOV R14, RZ, RZ, -R14 ;  /* 0x000000ffff0e7224 */ /* 0x000fe200078e0a0e */
[----:B------:R-:W-:Y:S01]  /*0b00*/  ISETP.GE.AND P3, PT, R24, RZ, PT ;  /* 0x000000ff1800720c */ /* 0x000fe20003f66270 */
[----:B------:R-:W-:Y:S01]  /*0b10*/  IMAD.MOV.U32 R0, RZ, RZ, R7 ;  /* 0x000000ffff007224 */ /* 0x000fe200078e0007 */
[C---:B------:R-:W-:Y:S01]  /*0b20*/  ISETP.GT.U32.AND P1, PT, R8.reuse, R6, PT ;  /* 0x000000060800720c */ /* 0x040fe20003f24070 */
[----:B------:R-:W-:Y:S01]  /*0b30*/  IMAD R7, R8, R14, R9 ;  /* 0x0000000e08077224 */ /* 0x000fe200078e0209 */
[----:B------:R-:W-:Y:S01]  /*0b40*/  IABS R9, R23 ;  /* 0x0000001700097213 */ /* 0x000fe20000000000 */
[--C-:B------:R-:W-:Y:S01]  /*0b50*/  @!P6 IMAD.IADD R5, R5, 0x1, -R8.reuse ;  /* 0x000000010505e824 */ /* 0x100fe200078e0a08 */
[----:B------:R-:W-:Y:S01]  /*0b60*/  IABS R24, R12 ;  /* 0x0000000c00187213 */ /* 0x000fe20000000000 */
[----:B------:R-:W-:Y:S01]  /*0b70*/  @!P4 IMAD.IADD R4, R4, 0x1, -R8 ;  /* 0x000000010404c824 */ /* 0x000fe200078e0a08 */
[----:B------:R-:W-:Y:S01]  /*0b80*/  ISETP.GT.U32.AND P6, PT, R8, R7, PT ;  /* 0x000000070800720c */ /* 0x000fe20003fc4070 */
[----:B------:R-:W-:Y:S01]  /*0b90*/  IMAD.HI.U32 R11, R10, R9, RZ ;  /* 0x000000090a0b7227 */ /* 0x000fe200078e00ff */
[----:B------:R-:W-:Y:S01]  /*0ba0*/  ISETP.GE.AND P4, PT, R13, RZ, PT ;  /* 0x000000ff0d00720c */ /* 0x000fe20003f86270 */
[----:B------:R1:W-:Y:S01]  /*0bb0*/  STL [R1+0x4c], R26 ;  /* 0x00004c1a01007387 */ /* 0x0003e20000100800 */
[----:B------:R-:W-:Y:S01]  /*0bc0*/  IABS R13, R13 ;  /* 0x0000000d000d7213 */ /* 0x000fe20000000000 */
[----:B------:R-:W-:Y:S01]  /*0bd0*/  @!P5 IMAD.MOV R0, RZ, RZ, -R0 ;  /* 0x000000ffff00d224 */ /* 0x000fe200078e0a00 */
[----:B------:R-:W-:Y:S01]  /*0be0*/  ISETP.GE.AND P5, PT, R19, RZ, PT ;  /* 0x000000ff1300720c */ /* 0x000fe20003fa6270 */
[----:B------:R-:W-:Y:S01]  /*0bf0*/  @!P1 IMAD.IADD R6, R6, 0x1, -R8 ;  /* 0x0000000106069824 */ /* 0x000fe200078e0a08 */
[----:B------:R-:W-:Y:S01]  /*0c00*/  IABS R19, R18 ;  /* 0x0000001200137213 */ /* 0x000fe20000000000 */
[----:B------:R-:W-:Y:S01]  /*0c10*/  IMAD.HI.U32 R14, R10, R13, RZ ;  /* 0x0000000d0a0e7227 */ /* 0x000fe200078e00ff */
[----:B------:R-:W-:-:S02]  /*0c20*/  ISETP.GE.AND P1, PT, R23, RZ, PT ;  /* 0x000000ff1700720c */ /* 0x000fc40003f26270 */
[----:B------:R-:W-:Y:S01]  /*0c30*/  IABS R16, R22 ;  /* 0x0000001600107213 */ /* 0x000fe20000000000 */
[----:B------:R-:W-:Y:S01]  /*0c40*/  @!P6 IMAD.IADD R7, R7, 0x1, -R8 ;  /* 0x000000010707e824 */ /* 0x000fe200078e0a08 */
[C---:B------:R-:W-:Y:S01]  /*0c50*/  ISETP.GT.U32.AND P6, PT, R8.reuse, R6, PT ;  /* 0x000000060800720c */ /* 0x040fe20003fc4070 */
[----:B------:R-:W-:Y:S02]  /*0c60*/  IMAD.MOV R14, RZ, RZ, -R14 ;  /* 0x000000ffff0e7224 */ /* 0x000fe400078e0a0e */
[----:B------:R-:W-:Y:S02]  /*0c70*/  IMAD.MOV R11, RZ, RZ, -R11 ;  /* 0x000000ffff0b7224 */ /* 0x000fe400078e0a0b */
[C---:B------:R-:W-:Y:S01]  /*0c80*/  IMAD R13, R8.reuse, R14, R13 ;  /* 0x0000000e080d7224 */ /* 0x040fe200078e020d */
[----:B------:R-:W-:Y:S01]  /*0c90*/  IABS R14, R21 ;  /* 0x00000015000e7213 */ /* 0x000fe20000000000 */
[C---:B------:R-:W-:Y:S02]  /*0ca0*/  IMAD R23, R8.reuse, R11, R9 ;  /* 0x0000000b08177224 */ /* 0x040fe400078e0209 */
[----:B------:R-:W-:Y:S01]  /*0cb0*/  @!P2 IMAD.MOV R5, RZ, RZ, -R5 ;  /* 0x000000ffff05a224 */ /* 0x000fe200078e0a05 */
[----:B------:R-:W-:Y:S01]  /*0cc0*/  ISETP.GT.U32.AND P2, PT, R8, R13, PT ;  /* 0x0000000d0800720c */ /* 0x000fe20003f44070 */
[----:B------:R-:W-:-:S04]  /*0cd0*/  IMAD.HI.U32 R11, R10, R19, RZ ;  /* 0x000000130a0b7227 */ /* 0x000fc800078e00ff */
[----:B------:R-:W-:Y:S01]  /*0ce0*/  @!P6 IMAD.IADD R6, R6, 0x1, -R8 ;  /* 0x000000010606e824 */ /* 0x000fe200078e0a08 */
[----:B------:R-:W-:Y:S01]  /*0cf0*/  ISETP.GT.U32.AND P6, PT, R8, R23, PT ;  /* 0x000000170800720c */ /* 0x000fe20003fc4070 */
[----:B------:R-:W-:-:S04]  /*0d00*/  IMAD.HI.U32 R9, R10, R25, RZ ;  /* 0x000000190a097227 */ /* 0x000fc800078e00ff */
[----:B------:R-:W-:Y:S02]  /*0d10*/  IMAD.MOV R11, RZ, RZ, -R11 ;  /* 0x000000ffff0b7224 */ /* 0x000fe400078e0a0b */
[----:B------:R-:W-:Y:S02]  /*0d20*/  IMAD.MOV R9, RZ, RZ, -R9 ;  /* 0x000000ffff097224 */ /* 0x000fe400078e0a09 */
[C---:B------:R-:W-:Y:S01]  /*0d30*/  IMAD R19, R8.reuse, R11, R19 ;  /* 0x0000000b08137224 */ /* 0x040fe200078e0213 */
[----:B------:R-:W-:Y:S01]  /*0d40*/  IABS R11, R15 ;  /* 0x0000000f000b7213 */ /* 0x000fe20000000000 */
[----:B------:R-:W-:Y:S01]  /*0d50*/  @!P0 IMAD.MOV R4, RZ, RZ, -R4 ;  /* 0x000000ffff048224 */ /* 0x000fe200078e0a04 */
[C---:B------:R-:W-:Y:S01]  /*0d60*/  ISETP.GT.U32.AND P0, PT, R8.reuse, R7, PT ;  /* 0x000000070800720c */ /* 0x040fe20003f04070 */
[C---:B------:R-:W-:Y:S01]  /*0d70*/  IMAD R25, R8.reuse, R9, R25 ;  /* 0x0000000908197224 */ /* 0x040fe200078e0219 */
[----:B------:R-:W-:Y:S01]  /*0d80*/  IABS R9, R20 ;  /* 0x0000001400097213 */ /* 0x000fe20000000000 */
[--C-:B------:R-:W-:Y:S01]  /*0d90*/  @!P2 IMAD.IADD R13, R13, 0x1, -R8.reuse ;  /* 0x000000010d0da824 */ /* 0x100fe200078e0a08 */
[C---:B------:R-:W-:Y:S01]  /*0da0*/  ISETP.GT.U32.AND P2, PT, R8.reuse, R19, PT ;  /* 0x000000130800720c */ /* 0x040fe20003f44070 */
[----:B------:R-:W-:Y:S01]  /*0db0*/  @!P6 IMAD.IADD R23, R23, 0x1, -R8 ;  /* 0x000000011717e824 */ /* 0x000fe200078e0a08 */
[----:B------:R-:W-:Y:S01]  /*0dc0*/  ISETP.GT.U32.AND P6, PT, R8, R25, PT ;  /* 0x000000190800720c */ /* 0x000fe20003fc4070 */
[----:B-1----:R-:W-:-:S04]  /*0dd0*/  IMAD.HI.U32 R26, R10, R14, RZ ;  /* 0x0000000e0a1a7227 */ /* 0x002fc800078e00ff */
[----:B------:R-:W-:Y:S02]  /*0de0*/  IMAD.MOV R26, RZ, RZ, -R26 ;  /* 0x000000ffff1a7224 */ /* 0x000fe400078e0a1a */
[----:B------:R-:W-:Y:S01]  /*0df0*/  @!P0 IMAD.IADD R7, R7, 0x1, -R8 ;  /* 0x0000000107078824 */ /* 0x000fe200078e0a08 */
[----:B------:R-:W-:Y:S01]  /*0e00*/  ISETP.GE.AND P0, PT, R18, RZ, PT ;  /* 0x000000ff1200720c */ /* 0x000fe20003f06270 */
[----:B------:R-:W-:-:S04]  /*0e10*/  IMAD.HI.U32 R18, R10, R24, RZ ;  /* 0x000000180a127227 */ /* 0x000fc800078e00ff */
[----:B------:R-:W-:Y:S01]  /*0e20*/  @!P2 IMAD.IADD R19, R19, 0x1, -R8 ;  /* 0x000000011313a824 */ /* 0x000fe200078e0a08 */
[C---:B------:R-:W-:Y:S01]  /*0e30*/  ISETP.GT.U32.AND P2, PT, R8.reuse, R13, PT ;  /* 0x0000000d0800720c */ /* 0x040fe20003f44070 */
[----:B------:R-:W-:Y:S02]  /*0e40*/  IMAD.MOV R18, RZ, RZ, -R18 ;  /* 0x000000ffff127224 */ /* 0x000fe400078e0a12 */
[----:B------:R-:W-:Y:S01]  /*0e50*/  @!P6 IMAD.IADD R25, R25, 0x1, -R8 ;  /* 0x000000011919e824 */ /* 0x000fe200078e0a08 */
[C---:B------:R-:W-:Y:S01]  /*0e60*/  ISETP.GT.U32.AND P6, PT, R8.reuse, R19, PT ;  /* 0x000000130800720c */ /* 0x040fe20003fc4070 */
[C---:B------:R-:W-:Y:S02]  /*0e70*/  IMAD R24, R8.reuse, R18, R24 ;  /* 0x0000001208187224 */ /* 0x040fe400078e0218 */
[----:B------:R-:W-:Y:S02]  /*0e80*/  IMAD R14, R8, R26, R14 ;  /* 0x0000001a080e7224 */ /* 0x000fe400078e020e */
[----:B------:R-:W-:-:S04]  /*0e90*/  IMAD.HI.U32 R18, R10, R9, RZ ;  /* 0x000000090a127227 */ /* 0x000fc800078e00ff */
[----:B------:R-:W-:-:S04]  /*0ea0*/  IMAD.HI.U32 R26, R10, R11, RZ ;  /* 0x0000000b0a1a7227 */ /* 0x000fc800078e00ff */
[----:B------:R-:W-:Y:S02]  /*0eb0*/  IMAD.MOV R27, RZ, RZ, -R18 ;  /* 0x000000ffff1b7224 */ /* 0x000fe400078e0a12 */
[----:B------:R-:W-:Y:S02]  /*0ec0*/  IMAD.MOV R26, RZ, RZ, -R26 ;  /* 0x000000ffff1a7224 */ /* 0x000fe400078e0a1a */
[----:B------:R-:W-:-:S04]  /*0ed0*/  IMAD.HI.U32 R18, R10, R16, RZ ;  /* 0x000000100a127227 */ /* 0x000fc800078e00ff */
[C---:B------:R-:W-:Y:S01]  /*0ee0*/  IMAD R11, R8.reuse, R26, R11 ;  /* 0x0000001a080b7224 */ /* 0x040fe200078e020b */
[----:B------:R-:W-:Y:S01]  /*0ef0*/  IABS R26, R2 ;  /* 0x00000002001a7213 */ /* 0x000fe20000000000 */
[----:B------:R-:W-:Y:S02]  /*0f00*/  IMAD.MOV R18, RZ, RZ, -R18 ;  /* 0x000000ffff127224 */ /* 0x000fe400078e0a12 */
[----:B------:R-:W-:Y:S01]  /*0f10*/  @!P6 IMAD.IADD R19, R19, 0x1, -R8 ;  /* 0x000000011313e824 */ /* 0x000fe200078e0a08 */
[----:B------:R-:W-:Y:S01]  /*0f20*/  ISETP.GE.AND P6, PT, R3, RZ, PT ;  /* 0x000000ff0300720c */ /* 0x000fe20003fc6270 */
[----:B------:R-:W-:Y:S01]  /*0f30*/  IMAD R16, R8, R18, R16 ;  /* 0x0000001208107224 */ /* 0x000fe200078e0210 */
[----:B------:R-:W-:Y:S01]  /*0f40*/  IABS R3, R28 ;  /* 0x0000001c00037213 */ /* 0x000fe20000000000 */
[----:B------:R-:W-:Y:S01]  /*0f50*/  IMAD.HI.U32 R18, R10, R26, RZ ;  /* 0x0000001a0a127227 */ /* 0x000fe200078e00ff */
[----:B------:R-:W1:Y:S03]  /*0f60*/  S2R R28, SR_TID.X ;  /* 0x00000000001c7919 */ /* 0x000e660000002100 */
[----:B------:R-:W-:-:S02]  /*0f70*/  IMAD R9, R8, R27, R9 ;  /* 0x0000001b08097224 */ /* 0x000fc400078e0209 */
[----:B------:R-:W-:-:S04]  /*0f80*/  IMAD.HI.U32 R27, R10, R3, RZ ;  /* 0x000000030a1b7227 */ /* 0x000fc800078e00ff */
[----:B------:R-:W-:Y:S02]  /*0f90*/  IMAD.MOV R10, RZ, RZ, -R18 ;  /* 0x000000ffff0a7224 */ /* 0x000fe400078e0a12 */
[----:B------:R-:W-:Y:S01]  /*0fa0*/  @!P3 IMAD.MOV R6, RZ, RZ, -R6 ;  /* 0x000000ffff06b224 */ /* 0x000fe200078e0a06 */
[C---:B------:R-:W-:Y:S01]  /*0fb0*/  ISETP.GT.U32.AND P3, PT, R8.reuse, R23, PT ;  /* 0x000000170800720c */ /* 0x040fe20003f64070 */
[C---:B------:R-:W-:Y:S02]  /*0fc0*/  IMAD R10, R8.reuse, R10, R26 ;  /* 0x0000000a080a7224 */ /* 0x040fe400078e021a */
[----:B------:R-:W2:Y:S01]  /*0fd0*/  LDL R26, [R1+0x72c] ;  /* 0x00072c00011a7983 */ /* 0x000ea20000100800 */
[----:B------:R-:W-:Y:S01]  /*0fe0*/  @!P5 IMAD.MOV R7, RZ, RZ, -R7 ;  /* 0x000000ffff07d224 */ /* 0x000fe200078e0a07 */
[C---:B------:R-:W-:Y:S01]  /*0ff0*/  ISETP.GT.U32.AND P5, PT, R8.reuse, R25, PT ;  /* 0x000000190800720c */ /* 0x040fe20003fa4070 */
[----:B------:R-:W-:Y:S01]  /*1000*/  @!P2 IMAD.IADD R13, R13, 0x1, -R8 ;  /* 0x000000010d0da824 */ /* 0x000fe200078e0a08 */
[----:B------:R-:W-:Y:S01]  /*1010*/  ISETP.GT.U32.AND P2, PT, R8, R24, PT ;  /* 0x000000180800720c */ /* 0x000fe20003f44070 */
[----:B------:R-:W-:-:S02]  /*1020*/  IMAD.MOV R27, RZ, RZ, -R27 ;  /* 0x000000ffff1b7224 */ /* 0x000fc400078e0a1b */
[----:B------:R-:W-:-:S03]  /*1030*/  @!P4 IMAD.MOV R13, RZ, RZ, -R13 ;  /* 0x000000ffff0dc224 */ /* 0x000fc600078e0a0d */
[----:B------:R-:W-:Y:S01]  /*1040*/  @!P3 IMAD.IADD R23, R23, 0x1, -R8 ;  /* 0x000000011717b824 */ /* 0x000fe200078e0a08 */
[----:B------:R-:W-:-:S03]  /*1050*/  ISETP.GT.U32.AND P3, PT, R8, R14, PT ;  /* 0x0000000e0800720c */ /* 0x000fc60003f64070 */
[----:B------:R-:W-:Y:S02]  /*1060*/  IMAD.MOV.U32 R18, RZ, RZ, R23 ;  /* 0x000000ffff127224 */ /* 0x000fe400078e0017 */
[--C-:B------:R-:W-:Y:S01]  /*1070*/  @!P5 IMAD.IADD R25, R25, 0x1, -R8.reuse ;  /* 0x000000011919d824 */ /* 0x100fe200078e0a08 */
[----:B------:R-:W-:Y:S01]  /*1080*/  ISETP.GT.U32.AND P5, PT, R8, R9, PT ;  /* 0x000000090800720c */ /* 0x000fe20003fa4070 */
[----:B------:R-:W-:-:S06]  /*1090*/  @!P2 IMAD.IADD R24, R24, 0x1, -R8 ;  /* 0x000000011818a824 */ /* 0x000fcc00078e0a08 */
[--C-:B------:R-:W-:Y:S01]  /*10a0*/  @!P3 IMAD.IADD R14, R14, 0x1, -R8.reuse ;  /* 0x000000010e0eb824 */ /* 0x100fe200078e0a08 */
[C---:B------:R-:W-:Y:S02]  /*10b0*/  ISETP.GT.U32.AND P3, PT, R8.reuse, R11, PT ;  /* 0x0000000b0800720c */ /* 0x040fe40003f64070 */
[C---:B------:R-:W-:Y:S01]  /*10c0*/  ISETP.GT.U32.AND P2, PT, R8.reuse, R24, PT ;  /* 0x000000180800720c */ /* 0x040fe20003f44070 */
[C---:B------:R-:W-:Y:S01]  /*10d0*/  IMAD R23, R8.reuse, R27, R3 ;  /* 0x0000001b08177224 */ /* 0x040fe200078e0203 */
[C---:B------:R-:W-:Y:S01]  /*10e0*/  ISETP.GT.U32.AND P4, PT, R8.reuse, R14, PT ;  /* 0x0000000e0800720c */ /* 0x040fe20003f84070 */
[----:B------:R-:W-:Y:S01]  /*10f0*/  @!P5 IMAD.IADD R9, R9, 0x1, -R8 ;  /* 0x000000010909d824 */ /* 0x000fe200078e0a08 */
[----:B------:R-:W5:Y:S04]  /*1100*/  S2R R27, SR_TID.X ;  /* 0x00000000001b7919 */ /* 0x000f680000002100 */
[----:B------:R-:W-:-:S03]  /*1110*/  ISETP.GT.U32.AND P5, PT, R8, R9, PT ;  /* 0x000000090800720c */ /* 0x000fc60003fa4070 */
[--C-:B------:R-:W-:Y:S02]  /*1120*/  @!P3 IMAD.IADD R11, R11, 0x1, -R8.reuse ;  /* 0x000000010b0bb824 */ /* 0x100fe400078e0a08 */
[--C-:B------:R-:W-:Y:S01]  /*1130*/  @!P2 IMAD.IADD R24, R24, 0x1, -R8.reuse ;  /* 0x000000011818a824 */ /* 0x100fe200078e0a08 */
[C---:B------:R-:W-:Y:S02]  /*1140*/  ISETP.GT.U32.AND P2, PT, R8.reuse, R16, PT ;  /* 0x000000100800720c */ /* 0x040fe40003f44070 */
[----:B------:R-:W-:Y:S01]  /*1150*/  ISETP.GT.U32.AND P3, PT, R8, R11, PT ;  /* 0x0000000b0800720c */ /* 0x000fe20003f64070 */
[----:B------:R-:W-:Y:S01]  /*1160*/  @!P4 IMAD.IADD R14, R14, 0x1, -R8 ;  /* 0x000000010e0ec824 */ /* 0x000fe200078e0a08 */
[----:B------:R-:W-:-:S03]  /*1170*/  ISETP.GT.U32.AND P4, PT, R8, R10, PT ;  /* 0x0000000a0800720c */ /* 0x000fc60003f84070 */
[----:B------:R-:W-:Y:S01]  /*1180*/  @!P5 IMAD.IADD R9, R9, 0x1, -R8 ;  /* 0x000000010909d824 */ /* 0x000fe200078e0a08 */
[----:B------:R-:W-:Y:S01]  /*1190*/  ISETP.GT.U32.AND P5, PT, R8, R23, PT ;  /* 0x000000170800720c */ /* 0x000fe20003fa4070 */
[C---:B0-----:R-:W-:Y:S01]  /*11a0*/  IMAD.SHL.U32 R3, R29.reuse, 0x2, RZ ;  /* 0x000000021d037824 */ /* 0x041fe200078e00ff */
[----:B------:R-:W-:Y:S01]  /*11b0*/  LOP3.LUT R29, R29, 0x7, RZ, 0xc0, !PT ;  /* 0x000000071d1d7812 */ /* 0x000fe200078ec0ff */
[----:B------:R-:W-:Y:S01]  /*11c0*/  @!P0 IMAD.MOV R19, RZ, RZ, -R19 ;  /* 0x000000ffff138224 */ /* 0x000fe200078e0a13 */
[----:B------:R-:W-:Y:S01]  /*11d0*/  ISETP.GE.AND P0, PT, R21, RZ, PT ;  /* 0x000000ff1500720c */ /* 0x000fe20003f06270 */
[----:B------:R-:W-:Y:S01]  /*11e0*/  @!P1 IMAD.MOV R18, RZ, RZ, -R18 ;  /* 0x000000ffff129224 */ /* 0x000fe200078e0a12 */
[----:B------:R-:W-:Y:S01]  /*11f0*/  LOP3.LUT R21, R3, 0x10, RZ, 0xc0, !PT ;  /* 0x0000001003157812 */ /* 0x000fe200078ec0ff */
[--C-:B------:R-:W-:Y:S01]  /*1200*/  @!P3 IMAD.IADD R11, R11, 0x1, -R8.reuse ;  /* 0x000000010b0bb824 */ /* 0x100fe200078e0a08 */
[----:B------:R-:W-:Y:S01]  /*1210*/  ISETP.GE.AND P1, PT, R12, RZ, PT ;  /* 0x000000ff0c00720c */ /* 0x000fe20003f26270 */
[----:B------:R-:W-:Y:S01]  /*1220*/  IMAD.MOV.U32 R12, RZ, RZ, R25 ;  /* 0x000000ffff0c7224 */ /* 0x000fe200078e0019 */
[----:B------:R-:W-:Y:S01]  /*1230*/  ISETP.GE.AND P3, PT, R15, RZ, PT ;  /* 0x000000ff0f00720c */ /* 0x000fe20003f66270 */
[----:B------:R-:W-:Y:S01]  /*1240*/  @!P2 IMAD.IADD R16, R16, 0x1, -R8 ;  /* 0x000000011010a824 */ /* 0x000fe200078e0a08 */
[----:B------:R-:W-:Y:S01]  /*1250*/  ISETP.GE.AND P2, PT, R20, RZ, PT ;  /* 0x000000ff1400720c */ /* 0x000fe20003f46270 */
[----:B------:R-:W-:Y:S01]  /*1260*/  IMAD R15, R29, 0x90, RZ ;  /* 0x000000901d0f7824 */ /* 0x000fe200078e02ff */
[----:B-1----:R-:W-:Y:S01]  /*1270*/  LOP3.LUT R20, R21, 0x20, R28, 0xf8, !PT ;  /* 0x0000002015147812 */ /* 0x002fe200078ef81c */
[----:B------:R-:W-:-:S02]  /*1280*/  @!P4 IMAD.IADD R10, R10, 0x1, -R8 ;  /* 0x000000010a0ac824 */ /* 0x000fc400078e0a08 */
[----:B------:R-:W-:Y:S02]  /*1290*/  @!P5 IMAD.IADD R23, R23, 0x1, -R8 ;  /* 0x000000011717d824 */ /* 0x000fe400078e0a08 */
[----:B------:R-:W-:Y:S01]  /*12a0*/  @!P6 IMAD.MOV R12, RZ, RZ, -R12 ;  /* 0x000000ffff0ce224 */ /* 0x000fe200078e0a0c */
[C---:B------:R-:W-:Y:S02]  /*12b0*/  ISETP.GT.U32.AND P6, PT, R8.reuse, R16, PT ;  /* 0x000000100800720c */ /* 0x040fe40003fc4070 */
[----:B------:R-:W-:Y:S01]  /*12c0*/  LOP3.LUT R15, R15, R20, RZ, 0x3c, !PT ;  /* 0x000000140f0f7212 */ /* 0x000fe200078e3cff */
[----:B------:R-:W-:Y:S01]  /*12d0*/  IMAD R20, R29, 0x110, RZ ;  /* 0x000001101d147824 */ /* 0x000fe200078e02ff */
[C---:B------:R-:W-:Y:S02]  /*12e0*/  ISETP.GT.U32.AND P4, PT, R8.reuse, R10, PT ;  /* 0x0000000a0800720c */ /* 0x040fe40003f84070 */
[----:B------:R-:W-:Y:S02]  /*12f0*/  ISETP.GT.U32.AND P5, PT, R8, R23, PT ;  /* 0x000000170800720c */ /* 0x000fe40003fa4070 */
[----:B-----5:R-:W-:-:S02]  /*1300*/  LOP3.LUT R27, R27, 0x3f, RZ, 0xc0, !PT ;  /* 0x0000003f1b1b7812 */ /* 0x020fc400078ec0ff */
[----:B------:R-:W-:Y:S02]  /*1310*/  LOP3.LUT R20, R20, 0x30, R3, 0x78, !PT ;  /* 0x0000003014147812 */ /* 0x000fe400078e7803 */
[----:B------:R-:W-:Y:S01]  /*1320*/  LOP3.LUT R25, R27, 0x40, RZ, 0xfc, !PT ;  /* 0x000000401b197812 */ /* 0x000fe200078efcff */
[--C-:B------:R-:W-:Y:S02]  /*1330*/  @!P6 IMAD.IADD R16, R16, 0x1, -R8.reuse ;  /* 0x000000011010e824 */ /* 0x100fe400078e0a08 */
[----:B------:R0:W-:Y:S01]  /*1340*/  STL [R1+0x1d0], R20 ;  /* 0x0001d01401007387 */ /* 0x0001e20000100800 */
[----:B------:R-:W-:Y:S01]  /*1350*/  ISETP.GE.AND P6, PT, R22, RZ, PT ;  /* 0x000000ff1600720c */ /* 0x000fe20003fc6270 */
[----:B------:R-:W-:Y:S02]  /*1360*/  IMAD R3, R25, UR6, RZ ;  /* 0x0000000619037c24 */ /* 0x000fe4000f8e02ff */
[----:B------:R-:W-:Y:S02]  /*1370*/  IMAD.SHL.U32 R28, R28, 0x40, RZ ;  /* 0x000000401c1c7824 */ /* 0x000fe400078e00ff */
[----:B------:R-:W-:-:S02]  /*1380*/  @!P4 IMAD.IADD R10, R10, 0x1, -R8 ;  /* 0x000000010a0ac824 */ /* 0x000fc400078e0a08 */
[----:B0-----:R-:W-:Y:S02]  /*1390*/  IMAD.MOV.U32 R20, RZ, RZ, R24 ;  /* 0x000000ffff147224 */ /* 0x001fe400078e0018 */
[----:B------:R-:W-:Y:S02]  /*13a0*/  @!P5 IMAD.IADD R23, R23, 0x1, -R8 ;  /* 0x000000011717d824 */ /* 0x000fe400078e0a08 */
[----:B------:R-:W-:Y:S02]  /*13b0*/  IMAD.MOV.U32 R8, RZ, RZ, R14 ;  /* 0x000000ffff087224 */ /* 0x000fe400078e000e */
[----:B------:R-:W-:Y:S01]  /*13c0*/  @!P1 IMAD.MOV R20, RZ, RZ, -R20 ;  /* 0x000000ffff149224 */ /* 0x000fe200078e0a14 */
[----:B---3--:R-:W-:Y:S02]  /*13d0*/  LEA R14, P1, R3, UR14, 0x1 ;  /* 0x0000000e030e7c11 */ /* 0x008fe4000f8208ff */
[----:B------:R-:W-:Y:S01]  /*13e0*/  ISETP.GE.AND P4, PT, R2, RZ, PT ;  /* 0x000000ff0200720c */ /* 0x000fe20003f86270 */
[----:B------:R-:W-:Y:S01]  /*13f0*/  IMAD R21, R27, UR6, RZ ;  /* 0x000000061b157c24 */ /* 0x000fe2000f8e02ff */
[----:B------:R-:W-:-:S02]  /*1400*/  LOP3.LUT R2, R15, 0x400, R28, 0xf8, !PT ;  /* 0x000004000f027812 */ /* 0x000fc400078ef81c */
[----:B------:R-:W-:Y:S02]  /*1410*/  LEA.HI.X.SX32 R15, R3, UR15, 0x1, P1 ;  /* 0x0000000f030f7c11 */ /* 0x000fe400088f0eff */
[----:B------:R-:W-:Y:S02]  /*1420*/  ISETP.NE.AND P1, PT, R17, RZ, PT ;  /* 0x000000ff1100720c */ /* 0x000fe40003f25270 */
[----:B------:R-:W-:Y:S01]  /*1430*/  LOP3.LUT R24, RZ, R17, RZ, 0x33, !PT ;  /* 0x00000011ff187212 */ /* 0x000fe200078e33ff */
[----:B------:R0:W-:Y:S01]  /*1440*/  STL [R1+0x90], R2 ;  /* 0x0000900201007387 */ /* 0x0001e20000100800 */
[----:B------:R-:W-:Y:S02]  /*1450*/  @!P6 IMAD.MOV R16, RZ, RZ, -R16 ;  /* 0x000000ffff10e224 */ /* 0x000fe400078e0a10 */
[C---:B------:R-:W-:Y:S01]  /*1460*/  SEL R5, R24.reuse, R5, !P1 ;  /* 0x0000000518057207 */ /* 0x040fe20004800000 */
[----:B------:R-:W-:Y:S01]  /*1470*/  @!P0 IMAD.MOV R8, RZ, RZ, -R8 ;  /* 0x000000ffff088224 */ /* 0x000fe200078e0a08 */
[----:B------:R-:W-:-:S02]  /*1480*/  SEL R4, R24, R4, !P1 ;  /* 0x0000000418047207 */ /* 0x000fc40004800000 */
[C---:B------:R-:W-:Y:S02]  /*1490*/  SEL R19, R24.reuse, R19, !P1 ;  /* 0x0000001318137207 */ /* 0x040fe40004800000 */
[C---:B0-----:R-:W-:Y:S01]  /*14a0*/  LEA R2, P5, R21.reuse, UR14, 0x1 ;  /* 0x0000000e15027c11 */ /* 0x041fe2000f8a08ff */
[----:B------:R-:W-:Y:S01]  /*14b0*/  @!P2 IMAD.MOV R9, RZ, RZ, -R9 ;  /* 0x000000ffff09a224 */ /* 0x000fe200078e0a09 */
[C---:B------:R-:W-:Y:S02]  /*14c0*/  SEL R12, R24.reuse, R12, !P1 ;  /* 0x0000000c180c7207 */ /* 0x040fe40004800000 */
[C---:B------:R-:W-:Y:S02]  /*14d0*/  SEL R17, R24.reuse, R0, !P1 ;  /* 0x0000000018117207 */ /* 0x040fe40004800000 */
[----:B------:R-:W-:Y:S02]  /*14e0*/  LEA.HI.X.SX32 R3, R21, UR15, 0x1, P5 ;  /* 0x0000000f15037c11 */ /* 0x000fe4000a8f0eff */
[C---:B------:R-:W-:Y:S01]  /*14f0*/  SEL R0, R24.reuse, R18, !P1 ;  /* 0x0000001218007207 */ /* 0x040fe20004800000 */
[----:B----4-:R-:W-:Y:S01]  /*1500*/  IMAD R18, R5, UR7, RZ ;  /* 0x0000000705127c24 */ /* 0x010fe2000f8e02ff */
[C---:B------:R-:W-:Y:S01]  /*1510*/  SEL R22, R24.reuse, R7, !P1 ;  /* 0x0000000718167207 */ /* 0x040fe20004800000 */
[----:B------:R-:W-:Y:S01]  /*1520*/  IMAD R5, R19, UR7, RZ ;  /* 0x0000000713057c24 */ /* 0x000fe2000f8e02ff */
[----:B------:R-:W-:Y:S01]  /*1530*/  SEL R21, R24, R16, !P1 ;  /* 0x0000001018157207 */ /* 0x000fe20004800000 */
[----:B------:R-:W-:Y:S01]  /*1540*/  IMAD R16, R4, UR7, RZ ;  /* 0x0000000704107c24 */ /* 0x000fe2000f8e02ff */
[C---:B------:R-:W-:Y:S01]  /*1550*/  SEL R7, R24.reuse, R20, !P1 ;  /* 0x0000001418077207 */ /* 0x040fe20004800000 */
[----:B------:R-:W-:Y:S01]  /*1560*/  @!P3 IMAD.MOV R11, RZ, RZ, -R11 ;  /* 0x000000ffff0bb224 */ /* 0x000fe200078e0a0b */
[----:B------:R-:W-:Y:S01]  /*1570*/  SEL R8, R24, R8, !P1 ;  /* 0x0000000818087207 */ /* 0x000fe20004800000 */
[----:B------:R-:W-:Y:S01]  /*1580*/  IMAD R4, R12, UR7, RZ ;  /* 0x000000070c047c24 */ /* 0x000fe2000f8e02ff */
[C---:B------:R-:W-:Y:S01]  /*1590*/  SEL R9, R24.reuse, R9, !P1 ;  /* 0x0000000918097207 */ /* 0x040fe20004800000 */
[----:B------:R-:W-:Y:S01]  /*15a0*/  @!P4 IMAD.MOV R10, RZ, RZ, -R10 ;  /* 0x000000ffff0ac224 */ /* 0x000fe200078e0a0a */
[----:B------:R0:W-:Y:S01]  /*15b0*/  STL [R1+0x10], R5 ;  /* 0x0000100501007387 */ /* 0x0001e20000100800 */
[----:B------:R-:W-:-:S03]  /*15c0*/  SEL R11, R24, R11, !P1 ;  /* 0x0000000b180b7207 */ /* 0x000fc60004800000 */
[----:B------:R1:W-:Y:S01]  /*15d0*/  STL [R1+0x18], R4 ;  /* 0x0000180401007387 */ /* 0x0003e20000100800 */
[----:B------:R-:W-:Y:S01]  /*15e0*/  SEL R10, R24, R10, !P1 ;  /* 0x0000000a180a7207 */ /* 0x000fe20004800000 */
[----:B0-----:R-:W-:Y:S02]  /*15f0*/  IMAD R5, R8, UR7, RZ ;  /* 0x0000000708057c24 */ /* 0x001fe4000f8e02ff */
[----:B-1----:R-:W-:Y:S02]  /*1600*/  IMAD R4, R9, UR7, RZ ;  /* 0x0000000709047c24 */ /* 0x002fe4000f8e02ff */
[----:B------:R-:W-:Y:S01]  /*1610*/  IMAD R17, R17, UR7, RZ ;  /* 0x0000000711117c24 */ /* 0x000fe2000f8e02ff */
[----:B------:R-:W-:-:S03]  /*1620*/  SEL R6, R24, R6, !P1 ;  /* 0x0000000618067207 */ /* 0x000fc60004800000 */
[----:B------:R-:W-:-:S04]  /*1630*/  IMAD.WIDE R28, R17, 0x2, R14 ;  /* 0x00000002111c7825 */ /* 0x000fc800078e020e */
[----:B------:R-:W-:-:S04]  /*1640*/  IMAD R20, R6, UR7, RZ ;  /* 0x0000000706147c24 */ /* 0x000fc8000f8e02ff */
[----:B------:R-:W-:Y:S01]  /*1650*/  IMAD.WIDE R8, R20, 0x2, R14 ;  /* 0x0000000214087825 */ /* 0x000fe200078e020e */
[----:B--2---:R-:W-:-:S03]  /*1660*/  ISETP.GE.AND P0, PT, R26, RZ, PT ;  /* 0x000000ff1a00720c */ /* 0x004fc60003f06270 */
[----:B------:R-:W-:Y:S02]  /*1670*/  IMAD R26, R0, UR7, RZ ;  /* 0x00000007001a7c24 */ /* 0x000fe4000f8e02ff */
[----:B------:R-:W-:-:S05]  /*1680*/  IMAD R0, R7, UR7, RZ ;  /* 0x0000000707007c24 */ /* 0x000fca000f8e02ff */
[----:B------:R0:W-:Y:S04]  /*1690*/  STL [R1+0x28], R0 ;  /* 0x0000280001007387 */ /* 0x0001e80000100800 */
[----:B------:R1:W-:Y:S04]  /*16a0*/  STL [R1+0x30], R5 ;  /* 0x0000300501007387 */ /* 0x0003e80000100800 */
[----:B------:R2:W-:Y:S01]  /*16b0*/  STL [R1+0x40], R4 ;  /* 0x0000400401007387 */ /* 0x0005e20000100800 */
[----:B0-----:R-:W-:Y:S02]  /*16c0*/  IMAD R0, R11, UR7, RZ ;  /* 0x000000070b007c24 */ /* 0x001fe4000f8e02ff */
[----:B-1----:R-:W-:-:S03]  /*16d0*/  IMAD R5, R21, UR7, RZ ;  /* 0x0000000715057c24 */ /* 0x002fc6000f8e02ff */
[----:B------:R-:W-:Y:S01]  /*16e0*/  STL [R1+0x48], R0 ;  /* 0x0000480001007387 */ /* 0x000fe20000100800 */
[----:B--2---:R-:W-:-:S03]  /*16f0*/  IMAD R4, R10, UR7, RZ ;  /* 0x000000070a047c24 */ /* 0x004fc6000f8e02ff */
[----:B------:R-:W-:Y:S04]  /*1700*/  STL [R1+0x4], R5 ;  /* 0x0000040501007387 */ /* 0x000fe80000100800 */
[----:B------:R0:W-:Y:S01]  /*1710*/  STL [R1], R4 ;  /* 0x0000000401007387 */ /* 0x0001e20000100800 */
[----:B------:R-:W-:-:S03]  /*1720*/  IMAD.WIDE R6, R18, 0x2, R14 ;  /* 0x0000000212067825 */ /* 0x000fc600078e020e */
[----:B------:R1:W-:Y:S01]  /*1730*/  STL.64 [R1+0x760], R28 ;  /* 0x0007601c01007387 */ /* 0x0003e20000100a00 */
[----:B0-----:R-:W-:-:S03]  /*1740*/  IMAD.WIDE R4, R16, 0x2, R14 ;  /* 0x0000000210047825 */ /* 0x001fc600078e020e */
[----:B-1----:R-:W2:Y:S04]  /*1750*/  LDL.LU R28, [R1+0x4] ;  /* 0x00000400011c7983 */ /* 0x002ea80000300800 */
[----:B------:R-:W3:Y:S04]  /*1760*/  LDL.LU R29, [R1] ;  /* 0x00000000011d7983 */ /* 0x000ee80000300800 */
[----:B------:R0:W-:Y:S04]  /*1770*/  STL.64 [R1+0x768], R4 ;  /* 0x0007680401007387 */ /* 0x0001e80000100a00 */
[----:B0-----:R-:W4:Y:S04]  /*1780*/  LDL.LU R4, [R1+0x40] ;  /* 0x0000400001047983 */ /* 0x001f280000300800 */
[----:B------:R-:W5:Y:S04]  /*1790*/  LDL.LU R5, [R1+0x48] ;  /* 0x0000480001057983 */ /* 0x000f680000300800 */
[----:B------:R0:W-:Y:S04]  /*17a0*/  STL.64 [R1+0x770], R6 ;  /* 0x0007700601007387 */ /* 0x0001e80000100a00 */
[----:B0-----:R-:W2:Y:S04]  /*17b0*/  LDL.LU R6, [R1+0x28] ;  /* 0x0000280001067983 */ /* 0x001ea80000300800 */
[----:B------:R-:W2:Y:S04]  /*17c0*/  LDL.LU R7, [R1+0x30] ;  /* 0x0000300001077983 */ /* 0x000ea80000300800 */
[----:B------:R0:W-:Y:S04]  /*17d0*/  STL.64 [R1+0x778], R8 ;  /* 0x0007780801007387 */ /* 0x0001e80000100a00 */
[----:B0-----:R-:W2:Y:S04]  /*17e0*/  LDL.LU R8, [R1+0x10] ;  /* 0x0000100001087983 */ /* 0x001ea80000300800 */
[----:B------:R-:W3:Y:S01]  /*17f0*/  LDL.LU R9, [R1+0x18] ;  /* 0x0000180001097983 */ /* 0x000ee20000300800 */
[----:B------:R-:W-:-:S04]  /*1800*/  IMAD R22, R22, UR7, RZ ;  /* 0x0000000716167c24 */ /* 0x000fc8000f8e02ff */
[----:B------:R-:W-:-:S05]  /*1810*/  IMAD.WIDE R10, R22, 0x2, R14 ;  /* 0x00000002160a7825 */ /* 0x000fca00078e020e */
[----:B------:R0:W-:Y:S02]  /*1820*/  STL.64 [R1+0x780], R10 ;  /* 0x0007800a01007387 */ /* 0x0001e40000100a00 */
[----:B0-----:R-:W-:-:S05]  /*1830*/  IMAD.WIDE R10, R26, 0x2, R14 ;  /* 0x000000021a0a7825 */ /* 0x001fca00078e020e */
[----:B------:R2:W-:Y:S01]  /*1840*/  STL.64 [R1+0x8], R10 ;  /* 0x0000080a01007387 */ /* 0x0005e20000100a00 */
[----:B------:R-:W-:-:S05]  /*1850*/  @!P0 IMAD.MOV R23, RZ, RZ, -R23 ;  /* 0x000000ffff178224 */ /* 0x000fca00078e0a17 */
[----:B------:R-:W-:-:S05]  /*1860*/  SEL R23, R24, R23, !P1 ;  /* 0x0000001718177207 */ /* 0x000fca0004800000 */
[----:B------:R-:W-:Y:S02]  /*1870*/  IMAD R0, R23, UR7, RZ ;  /* 0x0000000717007c24 */ /* 0x000fe4000f8e02ff */
[----:B--2---:R-:W-:-:S05]  /*1880*/  IMAD.WIDE R10, R8, 0x2, R14 ;  /* 0x00000002080a7825 */ /* 0x004fca00078e020e */
[----:B------:R3:W-:Y:S02]  /*1890*/  STL.64 [R1+0x20], R10 ;  /* 0x0000200a01007387 */ /* 0x0007e40000100a00 */
[----:B---3--:R-:W-:-:S05]  /*18a0*/  IMAD.WIDE R10, R9, 0x2, R14 ;  /* 0x00000002090a7825 */ /* 0x008fca00078e020e */
[----:B------:R0:W-:Y:S02]  /*18b0*/  STL.64 [R1+0x38], R10 ;  /* 0x0000380a01007387 */ /* 0x0001e40000100a00 */
[----:B0-----:R-:W-:-:S05]  /*18c0*/  IMAD.WIDE R10, R6, 0x2, R14 ;  /* 0x00000002060a7825 */ /* 0x001fca00078e020e */
[----:B------:R0:W-:Y:S02]  /*18d0*/  STL.64 [R1+0x58], R10 ;  /* 0x0000580a01007387 */ /* 0x0001e40000100a00 */
[----:B0-----:R-:W-:-:S05]  /*18e0*/  IMAD.WIDE R10, R7, 0x2, R14 ;  /* 0x00000002070a7825 */ /* 0x001fca00078e020e */
[----:B------:R4:W-:Y:S02]  /*18f0*/  STL.64 [R1+0x68], R10 ;  /* 0x0000680a01007387 */ /* 0x0009e40000100a00 */
[----:B----4-:R-:W-:-:S05]  /*1900*/  IMAD.WIDE R10, R4, 0x2, R14 ;  /* 0x00000002040a7825 */ /* 0x010fca00078e020e */
[----:B------:R5:W-:Y:S02]  /*1910*/  STL.64 [R1+0x70], R10 ;  /* 0x0000700a01007387 */ /* 0x000be40000100a00 */
[----:B-----5:R-:W-:-:S05]  /*1920*/  IMAD.WIDE R10, R5, 0x2, R14 ;  /* 0x00000002050a7825 */ /* 0x020fca00078e020e */
[----:B------:R0:W-:Y:S02]  /*1930*/  STL.64 [R1+0x78], R10 ;  /* 0x0000780a01007387 */ /* 0x0001e40000100a00 */
[----:B0-----:R-:W-:-:S05]  /*1940*/  IMAD.WIDE R10, R28, 0x2, R14 ;  /* 0x000000021c0a7825 */ /* 0x001fca00078e020e */
[----:B------:R0:W-:Y:S02]  /*1950*/  STL.64 [R1+0x80], R10 ;  /* 0x0000800a01007387 */ /* 0x0001e40000100a00 */
[----:B0-----:R-:W-:-:S05]  /*1960*/  IMAD.WIDE R10, R29, 0x2, R14 ;  /* 0x000000021d0a7825 */ /* 0x001fca00078e020e */
[----:B------:R0:W-:Y:S02]  /*1970*/  STL.64 [R1+0x88], R10 ;  /* 0x0000880a01007387 */ /* 0x0001e40000100a00 */
[----:B0-----:R-:W-:-:S05]  /*1980*/  IMAD.WIDE R10, R0, 0x2, R14 ;  /* 0x00000002000a7825 */ /* 0x001fca00078e020e */
[----:B------:R0:W-:Y:S02]  /*1990*/  STL.64 [R1+0xa0], R10 ;  /* 0x0000a00a01007387 */ /* 0x0001e40000100a00 */
[----:B0-----:R-:W-:-:S04]  /*19a0*/  IMAD.WIDE R10, R8, 0x2, R2 ;  /* 0x00000002080a7825 */ /* 0x001fc800078e0202 */
[--C-:B------:R-:W-:Y:S01]  /*19b0*/  IMAD.WIDE R8, R9, 0x2, R2.reuse ;  /* 0x0000000209087825 */ /* 0x100fe200078e0202 */
[----:B------:R0:W-:Y:S04]  /*19c0*/  STL.64 [R1+0x10], R10 ;  /* 0x0000100a01007387 */ /* 0x0001e80000100a00 */
[----:B0-----:R-:W2:Y:S04]  /*19d0*/  LDL.LU.64 R10, [R1+0x780] ;  /* 0x00078000010a7983 */ /* 0x001ea80000300a00 */
[----:B------:R0:W-:Y:S02]  /*19e0*/  STL.64 [R1+0x18], R8 ;  /* 0x0000180801007387 */ /* 0x0001e40000100a00 */
[----:B0-----:R-:W-:-:S04]  /*19f0*/  IMAD.WIDE R8, R6, 0x2, R2 ;  /* 0x0000000206087825 */ /* 0x001fc800078e0202 */
[--C-:B------:R-:W-:Y:S01]  /*1a00*/  IMAD.WIDE R6, R7, 0x2, R2.reuse ;  /* 0x0000000207067825 */ /* 0x100fe200078e0202 */
[----:B------:R0:W-:Y:S04]  /*1a10*/  STL.64 [R1+0x28], R8 ;  /* 0x0000280801007387 */ /* 0x0001e80000100a00 */
[----:B0-----:R-:W3:Y:S04]  /*1a20*/  LDL.LU.64 R8, [R1+0x778] ;  /* 0x0007780001087983 */ /* 0x001ee80000300a00 */
[----:B------:R0:W-:Y:S02]  /*1a30*/  STL.64 [R1+0x30], R6 ;  /* 0x0000300601007387 */ /* 0x0001e40000100a00 */
[----:B0-----:R-:W-:-:S04]  /*1a40*/  IMAD.WIDE R6, R4, 0x2, R2 ;  /* 0x0000000204067825 */ /* 0x001fc800078e0202 */
[--C-:B------:R-:W-:Y:S01]  /*1a50*/  IMAD.WIDE R4, R5, 0x2, R2.reuse ;  /* 0x0000000205047825 */ /* 0x100fe200078e0202 */
[----:B------:R0:W-:Y:S04]  /*1a60*/  STL.64 [R1+0x40], R6 ;  /* 0x0000400601007387 */ /* 0x0001e80000100a00 */
[----:B0-----:R-:W4:Y:S04]  /*1a70*/  LDL.LU.64 R6, [R1+0x770] ;  /* 0x0007700001067983 */ /* 0x001f280000300a00 */
[----:B------:R0:W-:Y:S02]  /*1a80*/  STL.64 [R1+0x50], R4 ;  /* 0x0000500401007387 */ /* 0x0001e40000100a00 */
[----:B0-----:R-:W-:-:S04]  /*1a90*/  IMAD.WIDE R4, R28, 0x2, R2 ;  /* 0x000000021c047825 */ /* 0x001fc800078e0202 */
[----:B------:R-:W-:Y:S01]  /*1aa0*/  IMAD.WIDE R28, R29, 0x2, R2 ;  /* 0x000000021d1c7825 */ /* 0x000fe200078e0202 */
[----:B------:R0:W-:Y:S04]  /*1ab0*/  STL.64 [R1+0x60], R4 ;  /* 0x0000600401007387 */ /* 0x0001e80000100a00 */
[----:B0-----:R-:W5:Y:S04]  /*1ac0*/  LDL.LU.64 R4, [R1+0x768] ;  /* 0x0007680001047983 */ /* 0x001f680000300a00 */
[----:B------:R0:W-:Y:S04]  /*1ad0*/  STL.64 [R1], R28 ;  /* 0x0000001c01007387 */ /* 0x0001e80000100a00 */
[----:B0-----:R-:W2:Y:S01]  /*1ae0*/  LDL.LU.64 R28, [R1+0x760] ;  /* 0x00076000011c7983 */ /* 0x001ea20000300a00 */
[----:B------:R-:W-:-:S05]  /*1af0*/  SEL R13, R24, R13, !P1 ;  /* 0x0000000d180d7207 */ /* 0x000fca0004800000 */
[----:B------:R-:W-:Y:S01]  /*1b00*/  IMAD R24, R13, UR7, RZ ;  /* 0x000000070d187c24 */ /* 0x000fe2000f8e02ff */
[----:B------:R-:W0:Y:S01]  /*1b10*/  LDCU UR7, c[0x0][0x3a4] ;  /* 0x00007480ff0777ac */ /* 0x000e220008000800 */
[----:B------:R-:W-:-:S04]  /*1b20*/  IMAD.WIDE R18, R18, 0x2, R2 ;  /* 0x0000000212127825 */ /* 0x000fc800078e0202 */
[----:B------:R-:W-:-:S04]  /*1b30*/  IMAD.WIDE R12, R24, 0x2, R14 ;  /* 0x00000002180c7825 */ /* 0x000fc800078e020e */
[----:B------:R-:W-:-:S04]  /*1b40*/  IMAD.WIDE R14, R17, 0x2, R2 ;  /* 0x00000002110e7825 */ /* 0x000fc800078e0202 */
[----:B------:R-:W-:-:S04]  /*1b50*/  IMAD.WIDE R16, R16, 0x2, R2 ;  /* 0x0000000210107825 */ /* 0x000fc800078e0202 */
[----:B------:R-:W-:-:S04]  /*1b60*/  IMAD.WIDE R20, R20, 0x2, R2 ;  /* 0x0000000214147825 */ /* 0x000fc800078e0202 */
[----:B------:R-:W-:-:S04]  /*1b70*/  IMAD.WIDE R22, R22, 0x2, R2 ;  /* 0x0000000216167825 */ /* 0x000fc800078e0202 */
[----:B------:R-:W-:-:S04]  /*1b80*/  IMAD.WIDE R24, R24, 0x2, R2 ;  /* 0x0000000218187825 */ /* 0x000fc800078e0202 */
[----:B------:R-:W-:-:S04]  /*1b90*/  IMAD.WIDE R26, R26, 0x2, R2 ;  /* 0x000000021a1a7825 */ /* 0x000fc800078e0202 */
[----:B------:R-:W-:-:S05]  /*1ba0*/  IMAD.WIDE R2, R0, 0x2, R2 ;  /* 0x0000000200027825 */ /* 0x000fca00078e0202 */
[----:B------:R-:W-:Y:S04]  /*1bb0*/  STL [R1+0x758], R3 ;  /* 0x0007580301007387 */ /* 0x000fe80000100800 */
[----:B------:R-:W-:Y:S04]  /*1bc0*/  STL [R1+0x75c], R2 ;  /* 0x00075c0201007387 */ /* 0x000fe80000100800 */
[----:B--2---:R-:W-:Y:S04]  /*1bd0*/  STL [R1+0x728], R28 ;  /* 0x0007281c01007387 */ /* 0x004fe80000100800 */
[----:B------:R-:W-:Y:S04]  /*1be0*/  STL [R1+0x720], R29 ;  /* 0x0007201d01007387 */ /* 0x000fe80000100800 */
[----:B------:R-:W-:Y:S04]  /*1bf0*/  STL [R1+0x724], R14 ;  /* 0x0007240e01007387 */ /* 0x000fe80000100800 */
[----:B------:R-:W-:Y:S04]  /*1c00*/  STL [R1+0x718], R15 ;  /* 0x0007180f01007387 */ /* 0x000fe80000100800 */
[----:B-----5:R-:W-:Y:S04]  /*1c10*/  STL [R1+0x71c], R4 ;  /* 0x00071c0401007387 */ /* 0x020fe80000100800 */
[----:B------:R-:W-:Y:S04]  /*1c20*/  STL [R1+0x710], R5 ;  /* 0x0007100501007387 */ /* 0x000fe80000100800 */
[----:B------:R-:W-:Y:S04]  /*1c30*/  STL [R1+0x714], R16 ;  /* 0x0007141001007387 */ /* 0x000fe80000100800 */
[----:B------:R1:W-:Y:S04]  /*1c40*/  STL [R1+0x708], R17 ;  /* 0x0007081101007387 */ /* 0x0003e80000100800 */
[----:B----4-:R-:W-:Y:S04]  /*1c50*/  STL [R1+0x70c], R6 ;  /* 0x00070c0601007387 */ /* 0x010fe80000100800 */
[----:B-1----:R-:W2:Y:S04]  /*1c60*/  LDL.LU.64 R16, [R1+0x20] ;  /* 0x0000200001107983 */ /* 0x002ea80000300a00 */
[----:B------:R1:W-:Y:S04]  /*1c70*/  STL [R1+0x700], R7 ;  /* 0x0007000701007387 */ /* 0x0003e80000100800 */
[----:B-1----:R-:W4:Y:S04]  /*1c80*/  LDL.LU.64 R6, [R1+0x8] ;  /* 0x0000080001067983 */ /* 0x002f280000300a00 */
[----:B------:R-:W-:Y:S04]  /*1c90*/  STL [R1+0x704], R18 ;  /* 0x0007041201007387 */ /* 0x000fe80000100800 */
[----:B------:R-:W-:Y:S04]  /*1ca0*/  STL [R1+0x6f8], R19 ;  /* 0x0006f81301007387 */ /* 0x000fe80000100800 */
[----:B------:R-:W5:Y:S04]  /*1cb0*/  LDL.LU.64 R28, [R1+0x10] ;  /* 0x00001000011c7983 */ /* 0x000f680000300a00 */
[----:B---3--:R-:W-:Y:S04]  /*1cc0*/  STL [R1+0x6fc], R8 ;  /* 0x0006fc0801007387 */ /* 0x008fe80000100800 */
[----:B------:R-:W-:Y:S04]  /*1cd0*/  STL [R1+0x6f0], R9 ;  /* 0x0006f00901007387 */ /* 0x000fe80000100800 */
[----:B------:R-:W-:Y:S04]  /*1ce0*/  STL [R1+0x6f4], R20 ;  /* 0x0006f41401007387 */ /* 0x000fe80000100800 */
[----:B------:R-:W-:Y:S04]  /*1cf0*/  STL [R1+0x6e8], R21 ;  /* 0x0006e81501007387 */ /* 0x000fe80000100800 */
[----:B------:R-:W3:Y:S04]  /*1d00*/  LDL.LU.64 R14, [R1+0x38] ;  /* 0x00003800010e7983 */ /* 0x000ee80000300a00 */
[----:B------:R-:W-:Y:S04]  /*1d10*/  STL [R1+0x6ec], R10 ;  /* 0x0006ec0a01007387 */ /* 0x000fe80000100800 */
[----:B------:R-:W-:Y:S04]  /*1d20*/  STL [R1+0x6e0], R11 ;  /* 0x0006e00b01007387 */ /* 0x000fe80000100800 */
[----:B------:R-:W3:Y:S04]  /*1d30*/  LDL.LU.64 R2, [R1+0x18] ;  /* 0x0000180001027983 */ /* 0x000ee80000300a00 */
[----:B------:R-:W-:Y:S04]  /*1d40*/  STL [R1+0x6e4], R22 ;  /* 0x0006e41601007387 */ /* 0x000fe80000100800 */
[----:B------:R-:W-:Y:S04]  /*1d50*/  STL [R1+0x6d8], R23 ;  /* 0x0006d81701007387 */ /* 0x000fe80000100800 */
[----:B------:R-:W-:Y:S04]  /*1d60*/  STL [R1+0x6dc], R12 ;  /* 0x0006dc0c01007387 */ /* 0x000fe80000100800 */
[----:B------:R1:W-:Y:S04]  /*1d70*/  STL [R1+0x6d0], R13 ;  /* 0x0006d00d01007387 */ /* 0x0003e80000100800 */
[----:B-1----:R-:W3:Y:S04]  /*1d80*/  LDL.LU.64 R12, [R1+0x68] ;  /* 0x00006800010c7983 */ /* 0x002ee80000300a00 */
[----:B------:R-:W-:Y:S04]  /*1d90*/  STL [R1+0x6d4], R24 ;  /* 0x0006d41801007387 */ /* 0x000fe80000100800 */
[----:B------:R-:W3:Y:S04]  /*1da0*/  LDL.LU.64 R22, [R1+0x30] ;  /* 0x0000300001167983 */ /* 0x000ee80000300a00 */
[----:B------:R1:W-:Y:S04]  /*1db0*/  STL [R1+0x6c0], R25 ;  /* 0x0006c01901007387 */ /* 0x0003e80000100800 */
[----:B-1----:R-:W3:Y:S04]  /*1dc0*/  LDL.LU.64 R24, [R1+0x28] ;  /* 0x0000280001187983 */ /* 0x002ee80000300a00 */
[----:B------:R-:W3:Y:S01]  /*1dd0*/  LDL.LU.64 R10, [R1+0x70] ;  /* 0x00007000010a7983 */ /* 0x000ee20000300a00 */
[----:B----4-:R-:W-:-:S03]  /*1de0*/  IMAD.MOV.U32 R0, RZ, RZ, R7 ;  /* 0x000000ffff007224 */ /* 0x010fc600078e0007 */
[----:B------:R-:W-:Y:S04]  /*1df0*/  STL [R1+0x6c8], R6 ;  /* 0x0006c80601007387 */ /* 0x000fe80000100800 */
[----:B------:R-:W4:Y:S04]  /*1e00*/  LDL.LU.64 R4, [R1+0x40] ;  /* 0x0000400001047983 */ /* 0x000f280000300a00 */
[----:B------:R-:W-:Y:S04]  /*1e10*/  STL [R1+0x6cc], R26 ;  /* 0x0006cc1a01007387 */ /* 0x000fe80000100800 */
[----:B------:R-:W-:Y:S04]  /*1e20*/  STL [R1+0x6c4], R0 ;  /* 0x0006c40001007387 */ /* 0x000fe80000100800 */
[----:B------:R-:W4:Y:S04]  /*1e30*/  LDL.LU.64 R20, [R1+0x78] ;  /* 0x0000780001147983 */ /* 0x000f280000300a00 */
[----:B------:R1:W-:Y:S04]  /*1e40*/  STL [R1+0x234], R27 ;  /* 0x0002341b01007387 */ /* 0x0003e80000100800 */
[----:B-1----:R-:W4:Y:S04]  /*1e50*/  LDL.LU.64 R26, [R1+0x58] ;  /* 0x00005800011a7983 */ /* 0x002f280000300a00 */
[----:B------:R-:W4:Y:S04]  /*1e60*/  LDL.LU.64 R8, [R1+0x50] ;  /* 0x0000500001087983 */ /* 0x000f280000300a00 */
[----:B--2---:R-:W-:Y:S04]  /*1e70*/  STL [R1+0x23c], R16 ;  /* 0x00023c1001007387 */ /* 0x004fe80000100800 */
[----:B------:R-:W2:Y:S01]  /*1e80*/  LDL.LU.64 R18, [R1+0x80] ;  /* 0x0000800001127983 */ /* 0x000ea20000300a00 */
[----:B------:R-:W-:-:S03]  /*1e90*/  IMAD.MOV.U32 R0, RZ, RZ, R17 ;  /* 0x000000ffff007224 */ /* 0x000fc600078e0011 */
[----:B------:R-:W2:Y:S04]  /*1ea0*/  LDL.LU.64 R6, [R1+0x60] ;  /* 0x0000600001067983 */ /* 0x000ea80000300a00 */
[----:B------:R1:W-:Y:S04]  /*1eb0*/  STL [R1+0x238], R0 ;  /* 0x0002380001007387 */ /* 0x0003e80000100800 */
[----:B-----5:R-:W-:Y:S04]  /*1ec0*/  STL [R1+0x244], R28 ;  /* 0x0002441c01007387 */ /* 0x020fe80000100800 */
[----:B-1----:R-:W0:Y:S04]  /*1ed0*/  LDL.LU R0, [R1+0x4c] ;  /* 0x00004c0001007983 */ /* 0x002e280000300800 */
[----:B------:R-:W5:Y:S04]  /*1ee0*/  LDL.LU.64 R16, [R1+0x88] ;  /* 0x0000880001107983 */ /* 0x000f680000300a00 */
[----:B------:R1:W-:Y:S04]  /*1ef0*/  STL [R1+0x240], R29 ;  /* 0x0002401d01007387 */ /* 0x0003e80000100800 */
[----:B-1----:R-:W2:Y:S04]  /*1f00*/  LDL.LU.64 R28, [R1] ;  /* 0x00000000011c7983 */ /* 0x002ea80000300a00 */
[----:B---3--:R-:W-:Y:S04]  /*1f10*/  STL [R1+0x24c], R14 ;  /* 0x00024c0e01007387 */ /* 0x008fe80000100800 */
[----:B------:R1:W-:Y:S04]  /*1f20*/  STL [R1+0x248], R15 ;  /* 0x0002480f01007387 */ /* 0x0003e80000100800 */
[----:B-1----:R-:W3:Y:S04]  /*1f30*/  LDL.LU.64 R14, [R1+0xa0] ;  /* 0x0000a000010e7983 */ /* 0x002ee80000300a00 */
[----:B------:R1:W-:Y:S04]  /*1f40*/  STL [R1+0x254], R2 ;  /* 0x0002540201007387 */ /* 0x0003e80000100800 */
[----:B-1----:R-:W2:Y:S04]  /*1f50*/  LDL.LU R2, [R1+0x75c] ;  /* 0x00075c0001027983 */ /* 0x002ea80000300800 */
[----:B------:R1:W-:Y:S04]  /*1f60*/  STL [R1+0x250], R3 ;  /* 0x0002500301007387 */ /* 0x0003e80000100800 */
[----:B-1----:R-:W3:Y:S04]  /*1f70*/  LDL.LU R3, [R1+0x758] ;  /* 0x0007580001037983 */ /* 0x002ee80000300800 */
[----:B----4-:R1:W-:Y:S04]  /*1f80*/  STL [R1+0x25c], R26 ;  /* 0x00025c1a01007387 */ /* 0x0103e80000100800 */
[----:B------:R4:W-:Y:S01]  /*1f90*/  STL [R1+0x264], R24 ;  /* 0x0002641801007387 */ /* 0x0009e20000100800 */
[----:B-1----:R-:W-:-:S02]  /*1fa0*/  IMAD.MOV.U32 R26, RZ, RZ, R27 ;  /* 0x000000ffff1a7224 */ /* 0x002fc400078e001b */
[----:B----4-:R-:W-:-:S03]  /*1fb0*/  IMAD.MOV.U32 R24, RZ, RZ, R25 ;  /* 0x000000ffff187224 */ /* 0x010fc600078e0019 */
[----:B------:R-:W-:Y:S04]  /*1fc0*/  STL [R1+0x258], R26 ;  /* 0x0002581a01007387 */ /* 0x000fe80000100800 */
[----:B------:R-:W-:Y:S04]  /*1fd0*/  STL [R1+0x260], R24 ;  /* 0x0002601801007387 */ /* 0x000fe80000100800 */
[----:B------:R1:W-:Y:S04]  /*1fe0*/  STL [R1+0x26c], R12 ;  /* 0x00026c0c01007387 */ /* 0x0003e80000100800 */
[----:B------:R-:W-:Y:S01]  /*1ff0*/  STL [R1+0x274], R22 ;  /* 0x0002741601007387 */ /* 0x000fe20000100800 */
[----:B-1----:R-:W-:-:S05]  /*2000*/  IMAD.MOV.U32 R12, RZ, RZ, R13 ;  /* 0x000000ffff0c7224 */ /* 0x002fca00078e000d */
[----:B------:R1:W-:Y:S04]  /*2010*/  STL [R1+0x268], R12 ;  /* 0x0002680c01007387 */ /* 0x0003e80000100800 */
[----:B------:R4:W-:Y:S01]  /*2020*/  STL [R1+0x27c], R10 ;  /* 0x00027c0a01007387 */ /* 0x0009e20000100800 */
[----:B-1----:R-:W-:Y:S02]  /*2030*/  IMAD.MOV.U32 R12, RZ, RZ, R23 ;  /* 0x000000ffff0c7224 */ /* 0x002fe400078e0017 */
[----:B----4-:R-:W-:-:S03]  /*2040*/  IMAD.MOV.U32 R10, RZ, RZ, R11 ;  /* 0x000000ffff0a7224 */ /* 0x010fc600078e000b */
[----:B------:R-:W-:Y:S04]  /*2050*/  STL [R1+0x270], R12 ;  /* 0x0002700c01007387 */ /* 0x000fe80000100800 */
[----:B------:R1:W-:Y:S04]  /*2060*/  STL [R1+0x284], R4 ;  /* 0x0002840401007387 */ /* 0x0003e80000100800 */
[----:B------:R-:W-:Y:S04]  /*2070*/  STL [R1+0x278], R10 ;  /* 0x0002780a01007387 */ /* 0x000fe80000100800 */
[----:B------:R4:W-:Y:S04]  /*2080*/  STL [R1+0x280], R5 ;  /* 0x0002800501007387 */ /* 0x0009e80000100800 */
[----:B------:R-:W-:Y:S01]  /*2090*/  STL [R1+0x28c], R20 ;  /* 0x00028c1401007387 */ /* 0x000fe20000100800 */
[----:B-1----:R-:W1:Y:S01]  /*20a0*/  LDC R4, c[0x0][0x3a8] ;  /* 0x0000ea00ff047b82 */ /* 0x002e620000000800 */
[----:B----4-:R-:W-:-:S02]  /*20b0*/  IMAD.MOV.U32 R5, RZ, RZ, R21 ;  /* 0x000000ffff057224 */ /* 0x010fc400078e0015 */
[----:B------:R-:W-:Y:S04]  /*20c0*/  STL [R1+0x294], R8 ;  /* 0x0002940801007387 */ /* 0x000fe80000100800 */
[----:B------:R4:W-:Y:S04]  /*20d0*/  STL [R1+0x288], R5 ;  /* 0x0002880501007387 */ /* 0x0009e80000100800 */
[----:B--2---:R-:W-:Y:S01]  /*20e0*/  STL [R1+0x29c], R18 ;  /* 0x00029c1201007387 */ /* 0x004fe20000100800 */
[----:B----4-:R-:W-:-:S05]  /*20f0*/  IMAD.MOV.U32 R5, RZ, RZ, R9 ;  /* 0x000000ffff057224 */ /* 0x010fca00078e0009 */
[----:B------:R2:W-:Y:S04]  /*2100*/  STL [R1+0x290], R5 ;  /* 0x0002900501007387 */ /* 0x0005e80000100800 */
[----:B------:R-:W-:Y:S01]  /*2110*/  STL [R1+0x2a4], R6 ;  /* 0x0002a40601007387 */ /* 0x000fe20000100800 */
[----:B--2---:R-:W-:-:S05]  /*2120*/  IMAD.MOV.U32 R5, RZ, RZ, R19 ;  /* 0x000000ffff057224 */ /* 0x004fca00078e0013 */
[----:B------:R2:W-:Y:S02]  /*2130*/  STL [R1+0x298], R5 ;  /* 0x0002980501007387 */ /* 0x0005e40000100800 */
[----:B--2---:R-:W-:-:S05]  /*2140*/  IMAD.MOV.U32 R5, RZ, RZ, R7 ;  /* 0x000000ffff057224 */ /* 0x004fca00078e0007 */
[----:B------:R2:W-:Y:S01]  /*2150*/  STL [R1+0x2a0], R5 ;  /* 0x0002a00501007387 */ /* 0x0005e20000100800 */
[----:B0-----:R-:W-:-:S03]  /*2160*/  IMAD R0, R0, UR7, RZ ;  /* 0x0000000700007c24 */ /* 0x001fc6000f8e02ff */
[----:B-----5:R-:W-:Y:S01]  /*2170*/  STL [R1+0x2ac], R16 ;  /* 0x0002ac1001007387 */ /* 0x020fe20000100800 */
[----:B--2---:R-:W-:-:S03]  /*2180*/  IMAD.MOV.U32 R5, RZ, RZ, R17 ;  /* 0x000000ffff057224 */ /* 0x004fc600078e0011 */
[----:B------:R-:W-:Y:S04]  /*2190*/  STL [R1+0x2b4], R28 ;  /* 0x0002b41c01007387 */ /* 0x000fe80000100800 */
[----:B------:R0:W-:Y:S01]  /*21a0*/  STL [R1+0x2a8], R5 ;  /* 0x0002a80501007387 */ /* 0x0001e20000100800 */
[----:B-1----:R-:W-:Y:S02]  /*21b0*/  IMAD R7, R4, 0xfe, RZ ;  /* 0x000000fe04077824 */ /* 0x002fe400078e02ff */
[----:B0-----:R-:W-:Y:S01]  /*21c0*/  IMAD.MOV.U32 R5, RZ, RZ, R29 ;  /* 0x000000ffff057224 */ /* 0x001fe200078e001d */
[----:B------:R-:W-:-:S04]  /*21d0*/  LEA R28, P0, R0, UR12, 0x1 ;  /* 0x0000000c001c7c11 */ /* 0x000fc8000f8008ff */
[----:B------:R0:W-:Y:S01]  /*21e0*/  STL [R1+0x2b0], R5 ;  /* 0x0002b00501007387 */ /* 0x0001e20000100800 */
[----:B------:R-:W-:-:S03]  /*21f0*/  LEA.HI.X.SX32 R0, R0, UR13, 0x1, P0 ;  /* 0x0000000d00007c11 */ /* 0x000fc600080f0eff */
[----:B---3--:R-:W-:Y:S01]  /*2200*/  STL [R1+0x2bc], R14 ;  /* 0x0002bc0e01007387 */ /* 0x008fe20000100800 */
[----:B------:R-:W-:Y:S01]  /*2210*/  IADD3 R7, P2, PT, R7, R28, RZ ;  /* 0x0000001c07077210 */ /* 0x000fe20007f5e0ff */
[----:B0-----:R-:W-:Y:S02]  /*2220*/  IMAD.MOV.U32 R5, RZ, RZ, R15 ;  /* 0x000000ffff057224 */ /* 0x001fe400078e000f */
[----:B------:R-:W-:Y:S01]  /*2230*/  STL [R1+0x2c4], R2 ;  /* 0x0002c40201007387 */ /* 0x000fe20000100800 */
[----:B------:R-:W-:-:S03]  /*2240*/  IMAD R9, R4, 0xfa, RZ ;  /* 0x000000fa04097824 */ /* 0x000fc600078e02ff */
[----:B------:R-:W-:Y:S04]  /*2250*/  STL [R1+0x2b8], R5 ;  /* 0x0002b80501007387 */ /* 0x000fe80000100800 */
[----:B------:R-:W-:Y:S04]  /*2260*/  STL [R1+0x98], R28 ;  /* 0x0000981c01007387 */ /* 0x000fe80000100800 */
[----:B------:R-:W-:Y:S04]  /*2270*/  STL [R1+0x2c0], R3 ;  /* 0x0002c00301007387 */ /* 0x000fe80000100800 */
[----:B------:R-:W-:Y:S01]  /*2280*/  STL [R1+0x94], R0 ;  /* 0x0000940001007387 */ /* 0x000fe20000100800 */
[----:B------:R-:W-:-:S03]  /*2290*/  IMAD R13, R4, 0xf2, RZ ;  /* 0x000000f2040d7824 */ /* 0x000fc600078e02ff */
[----:B------:R-:W-:Y:S04]  /*22a0*/  STL [R1+0x230], RZ ;  /* 0x000230ff01007387 */ /* 0x000fe80000100800 */
[----:B------:R0:W-:Y:S02]  /*22b0*/  STL [R1+0x2cc], R7 ;  /* 0x0002cc0701007387 */ /* 0x0001e40000100800 */
[----:B0-----:R-:W-:-:S05]  /*22c0*/  IADD3 R7, P4, PT, R9, R28, RZ ;  /* 0x0000001c09077210 */ /* 0x001fca0007f9e0ff */
[----:B------:R0:W-:Y:S02]  /*22d0*/  STL [R1+0x2dc], R7 ;  /* 0x0002dc0701007387 */ /* 0x0001e40000100800 */
[----:B0-----:R-:W-:Y:S02]  /*22e0*/  IADD3 R7, P6, PT, R13, R28, RZ ;  /* 0x0000001c0d077210 */ /* 0x001fe40007fde0ff */
[----:B------:R-:W2:Y:S01]  /*22f0*/  LDL R13, [R1+0x94] ;  /* 0x00009400010d7983 */ /* 0x000ea20000100800 */
[C---:B------:R-:W-:Y:S02]  /*2300*/  IMAD R11, R4.reuse, 0xf6, RZ ;  /* 0x000000f6040b7824 */ /* 0x040fe400078e02ff */
[----:B------:R-:W-:-:S03]  /*2310*/  IMAD R15, R4, 0xee, RZ ;  /* 0x000000ee040f7824 */ /* 0x000fc600078e02ff */
[-C--:B------:R-:W-:Y:S01]  /*2320*/  IADD3 R9, P5, PT, R11, R28.reuse, RZ ;  /* 0x0000001c0b097210 */ /* 0x080fe20007fbe0ff */
[C---:B------:R-:W-:Y:S02]  /*2330*/  IMAD R17, R4.reuse, 0xea, RZ ;  /* 0x000000ea04117824 */ /* 0x040fe400078e02ff */
[C---:B------:R-:W-:Y:S02]  /*2340*/  IMAD R19, R4.reuse, 0xe6, RZ ;  /* 0x000000e604137824 */ /* 0x040fe400078e02ff */
[----:B------:R0:W-:Y:S01]  /*2350*/  STL [R1+0x2ec], R9 ;  /* 0x0002ec0901007387 */ /* 0x0001e20000100800 */
[C---:B------:R-:W-:Y:S01]  /*2360*/  IMAD R21, R4.reuse, 0x7f, RZ ;  /* 0x0000007f04157824 */ /* 0x040fe200078e02ff */
[-C--:B------:R-:W-:Y:S01]  /*2370*/  IADD3 R11, P3, PT, R17, R28.reuse, RZ ;  /* 0x0000001c110b7210 */ /* 0x080fe20007f7e0ff */
[C---:B------:R-:W-:Y:S01]  /*2380*/  IMAD R23, R4.reuse, 0xe2, RZ ;  /* 0x000000e204177824 */ /* 0x040fe200078e02ff */
[----:B------:R1:W-:Y:S01]  /*2390*/  STL [R1+0x2fc], R7 ;  /* 0x0002fc0701007387 */ /* 0x0003e20000100800 */
[----:B------:R-:W-:Y:S01]  /*23a0*/  IMAD R25, R4, 0x7d, RZ ;  /* 0x0000007d04197824 */ /* 0x000fe200078e02ff */
[----:B0-----:R-:W-:-:S02]  /*23b0*/  IADD3 R9, P0, PT, R15, R28, RZ ;  /* 0x0000001c0f097210 */ /* 0x001fc40007f1e0ff */
[----:B-1----:R-:W-:-:S03]  /*23c0*/  IADD3 R7, P1, PT, R19, R28, RZ ;  /* 0x0000001c13077210 */ /* 0x002fc60007f3e0ff */
[----:B------:R2:W-:Y:S01]  /*23d0*/  STL [R1+0x30c], R9 ;  /* 0x00030c0901007387 */ /* 0x0005e20000100800 */
[----:B------:R-:W-:-:S03]  /*23e0*/  IMAD R27, R4, 0xde, RZ ;  /* 0x000000de041b7824 */ /* 0x000fc600078e02ff */
[----:B------:R0:W-:Y:S04]  /*23f0*/  STL [R1+0x31c], R11 ;  /* 0x00031c0b01007387 */ /* 0x0001e80000100800 */
[----:B------:R1:W-:Y:S01]  /*2400*/  STL [R1+0x32c], R7 ;  /* 0x00032c0701007387 */ /* 0x0003e20000100800 */
[C---:B------:R-:W-:Y:S02]  /*2410*/  IMAD R2, R4.reuse, 0x7e, RZ ;  /* 0x0000007e04027824 */ /* 0x040fe400078e02ff */
[C---:B------:R-:W-:Y:S02]  /*2420*/  IMAD R3, R4.reuse, 0x7a, RZ ;  /* 0x0000007a04037824 */ /* 0x040fe400078e02ff */
[C---:B------:R-:W-:Y:S02]  /*2430*/  IMAD R5, R4.reuse, 0x76, RZ ;  /* 0x0000007604057824 */ /* 0x040fe400078e02ff */
[----:B------:R-:W-:-:S02]  /*2440*/  IMAD R6, R4, 0x72, RZ ;  /* 0x0000007204067824 */ /* 0x000fc400078e02ff */
[C---:B------:R-:W-:Y:S02]  /*2450*/  IMAD R8, R4.reuse, 0x6e, RZ ;  /* 0x0000006e04087824 */ /* 0x040fe400078e02ff */
[C---:B------:R-:W-:Y:S02]  /*2460*/  IMAD R10, R4.reuse, 0x6a, RZ ;  /* 0x0000006a040a7824 */ /* 0x040fe400078e02ff */
[----:B------:R-:W-:Y:S01]  /*2470*/  IMAD R12, R4, 0x66, RZ ;  /* 0x00000066040c7824 */ /* 0x000fe200078e02ff */
[-C--:B--2---:R-:W-:Y:S02]  /*2480*/  LEA.HI.X.SX32 R9, R21, R13.reuse, 0x1, P2 ;  /* 0x0000000d15097211 */ /* 0x084fe400010f0eff */
[-C--:B0-----:R-:W-:Y:S02]  /*2490*/  IADD3 R11, P2, PT, R23, R28.reuse, RZ ;  /* 0x0000001c170b7210 */ /* 0x081fe40007f5e0ff */
[----:B-1----:R-:W-:Y:S01]  /*24a0*/  LEA.HI.X.SX32 R7, R25, R13, 0x1, P4 ;  /* 0x0000000d19077211 */ /* 0x002fe200020f0eff */
[----:B------:R0:W-:Y:S01]  /*24b0*/  STL [R1+0x2c8], R9 ;  /* 0x0002c80901007387 */ /* 0x0001e20000100800 */
[----:B------:R-:W-:-:S03]  /*24c0*/  IADD3 R15, P4, PT, R27, R28, RZ ;  /* 0x0000001c1b0f7210 */ /* 0x000fc60007f9e0ff */
[----:B------:R1:W-:Y:S04]  /*24d0*/  STL [R1+0x33c], R11 ;  /* 0x00033c0b01007387 */ /* 0x0003e80000100800 */
[----:B------:R2:W-:Y:S01]  /*24e0*/  STL [R1+0x2d8], R7 ;  /* 0x0002d80701007387 */ /* 0x0005e20000100800 */
[C---:B0-----:R-:W-:Y:S02]  /*24f0*/  IMAD R9, R4.reuse, 0x7b, RZ ;  /* 0x0000007b04097824 */ /* 0x041fe400078e02ff */
[C---:B-1----:R-:W-:Y:S01]  /*2500*/  IMAD R11, R4.reuse, 0xda, RZ ;  /* 0x000000da040b7824 */ /* 0x042fe200078e02ff */
[----:B------:R0:W-:Y:S01]  /*2510*/  STL [R1+0x34c], R15 ;  /* 0x00034c0f01007387 */ /* 0x0001e20000100800 */
[C---:B--2---:R-:W-:Y:S01]  /*2520*/  IMAD R7, R4.reuse, 0x79, RZ ;  /* 0x0000007904077824 */ /* 0x044fe200078e02ff */
[----:B------:R-:W-:Y:S01]  /*2530*/  LEA.HI.X.SX32 R17, R9, R13, 0x1, P5 ;  /* 0x0000000d09117211 */ /* 0x000fe200028f0eff */
[----:B------:R-:W-:Y:S01]  /*2540*/  IMAD R9, R4, 0xd6, RZ ;  /* 0x000000d604097824 */ /* 0x000fe200078e02ff */
[----:B0-----:R-:W-:-:S02]  /*2550*/  IADD3 R15, P5, PT, R11, R28, RZ ;  /* 0x0000001c0b0f7210 */ /* 0x001fc40007fbe0ff */
[----:B------:R-:W-:Y:S01]  /*2560*/  LEA.HI.X.SX32 R11, R7, R13, 0x1, P6 ;  /* 0x0000000d070b7211 */ /* 0x000fe200030f0eff */
[----:B------:R-:W-:Y:S01]  /*2570*/  STL [R1+0x2e8], R17 ;  /* 0x0002e81101007387 */ /* 0x000fe20000100800 */
[----:B------:R-:W-:-:S03]  /*2580*/  IMAD R7, R4, 0x77, RZ ;  /* 0x0000007704077824 */ /* 0x000fc600078e02ff */
[----:B------:R0:W-:Y:S04]  /*2590*/  STL [R1+0x35c], R15 ;  /* 0x00035c0f01007387 */ /* 0x0001e80000100800 */
[----:B------:R1:W-:Y:S01]  /*25a0*/  STL [R1+0x2f8], R11 ;  /* 0x0002f80b01007387 */ /* 0x0003e20000100800 */
[----:B0-----:R-:W-:Y:S01]  /*25b0*/  IADD3 R15, P6, PT, R9, R28, RZ ;  /* 0x0000001c090f7210 */ /* 0x001fe20007fde0ff */
[C---:B------:R-:W-:Y:S02]  /*25c0*/  IMAD R9, R4.reuse, 0x75, RZ ;  /* 0x0000007504097824 */ /* 0x040fe400078e02ff */
[C---:B-1----:R-:W-:Y:S02]  /*25d0*/  IMAD R11, R4.reuse, 0xd2, RZ ;  /* 0x000000d2040b7824 */ /* 0x042fe400078e02ff */
[----:B------:R0:W-:Y:S01]  /*25e0*/  STL [R1+0x36c], R15 ;  /* 0x00036c0f01007387 */ /* 0x0001e20000100800 */
[----:B------:R-:W-:Y:S01]  /*25f0*/  LEA.HI.X.SX32 R17, R7, R13, 0x1, P0 ;  /* 0x0000000d07117211 */ /* 0x000fe200000f0eff */
[----:B------:R-:W-:-:S04]  /*2600*/  IMAD R7, R4, 0xce, RZ ;  /* 0x000000ce04077824 */ /* 0x000fc800078e02ff */
[----:B------:R1:W-:Y:S01]  /*2610*/  STL [R1+0x308], R17 ;  /* 0x0003081101007387 */ /* 0x0003e20000100800 */
[----:B0-----:R-:W-:Y:S02]  /*2620*/  IADD3 R15, P0, PT, R11, R28, RZ ;  /* 0x0000001c0b0f7210 */ /* 0x001fe40007f1e0ff */
[-C--:B------:R-:W-:Y:S01]  /*2630*/  LEA.HI.X.SX32 R11, R9, R13.reuse, 0x1, P3 ;  /* 0x0000000d090b7211 */ /* 0x080fe200018f0eff */
[----:B------:R-:W-:Y:S02]  /*2640*/  IMAD R9, R4, 0x73, RZ ;  /* 0x0000007304097824 */ /* 0x000fe400078e02ff */
[----:B------:R0:W-:Y:S04]  /*2650*/  STL [R1+0x37c], R15 ;  /* 0x00037c0f01007387 */ /* 0x0001e80000100800 */
[----:B------:R2:W-:Y:S01]  /*2660*/  STL [R1+0x318], R11 ;  /* 0x0003180b01007387 */ /* 0x0005e20000100800 */
[----:B-1----:R-:W-:-:S02]  /*2670*/  LEA.HI.X.SX32 R17, R9, R13, 0x1, P1 ;  /* 0x0000000d09117211 */ /* 0x002fc400008f0eff */
[----:B0-----:R-:W-:Y:S01]  /*2680*/  IADD3 R15, P3, PT, R7, R28, RZ ;  /* 0x0000001c070f7210 */ /* 0x001fe20007f7e0ff */
[C---:B------:R-:W-:Y:S02]  /*2690*/  IMAD R7, R4.reuse, 0x71, RZ ;  /* 0x0000007104077824 */ /* 0x040fe400078e02ff */
[C---:B--2---:R-:W-:Y:S02]  /*26a0*/  IMAD R11, R4.reuse, 0xca, RZ ;  /* 0x000000ca040b7824 */ /* 0x044fe400078e02ff */
[----:B------:R0:W-:Y:S01]  /*26b0*/  STL [R1+0x38c], R15 ;  /* 0x00038c0f01007387 */ /* 0x0001e20000100800 */
[----:B------:R-:W-:-:S03]  /*26c0*/  IMAD R9, R4, 0xc6, RZ ;  /* 0x000000c604097824 */ /* 0x000fc600078e02ff */
        /* <DEDUP_REMOVED lines=127> */
[-C--:B0-----:R-:W-:Y:S01]  /*2ec0*/  IADD3 R15, P1, PT, R9, R28.reuse, RZ ;  /* 0x0000001c090f7210 */ /* 0x081fe20007f3e0ff */
[C---:B------:R-:W-:Y:S02]  /*2ed0*/  IMAD R9, R4.reuse, 0x45, RZ ;  /* 0x0000004504097824 */ /* 0x040fe400078e02ff */
[C---:B--2---:R-:W-:Y:S02]  /*2ee0*/  IMAD R11, R4.reuse, 0xe4, RZ ;  /* 0x000000e4040b7824 */ /* 0x044fe400078e02ff */
[----:B------:R0:W-:Y:S01]  /*2ef0*/  STL [R1+0x314], R15 ;  /* 0x0003140f01007387 */ /* 0x0001e20000100800 */
[C---:B------:R-:W-:Y:S01]  /*2f00*/  IMAD R7, R4.reuse, 0xdc, RZ ;  /* 0x000000dc04077824 */ /* 0x040fe200078e02ff */
[----:B------:R-:W-:Y:S02]  /*2f10*/  LEA.HI.X.SX32 R9, R9, R13, 0x1, P4 ;  /* 0x0000000d09097211 */ /* 0x000fe400020f0eff */
[----:B------:R1:W-:Y:S01]  /*2f20*/  STL [R1+0x488], R17 ;  /* 0x0004881101007387 */ /* 0x0003e20000100800 */
[----:B0-----:R-:W-:Y:S01]  /*2f30*/  IADD3 R15, P2, PT, R11, R28, RZ ;  /* 0x0000001c0b0f7210 */ /* 0x001fe20007f5e0ff */
[----:B------:R-:W-:-:S04]  /*2f40*/  IMAD R11, R4, 0x43, RZ ;  /* 0x00000043040b7824 */ /* 0x000fc800078e02ff */
[----:B------:R0:W-:Y:S01]  /*2f50*/  STL [R1+0x334], R15 ;  /* 0x0003340f01007387 */ /* 0x0001e20000100800 */
[----:B------:R-:W-:-:S03]  /*2f60*/  LEA.HI.X.SX32 R11, R11, R13, 0x1, P5 ;  /* 0x0000000d0b0b7211 */ /* 0x000fc600028f0eff */
[----:B------:R2:W-:Y:S01]  /*2f70*/  STL [R1+0x498], R9 ;  /* 0x0004980901007387 */ /* 0x0005e20000100800 */
[-C--:B-1----:R-:W-:Y:S02]  /*2f80*/  IADD3 R17, P5, PT, R2, R28.reuse, RZ ;  /* 0x0000001c02117210 */ /* 0x082fe40007fbe0ff */
[----:B0-----:R-:W-:Y:S01]  /*2f90*/  IADD3 R15, P4, PT, R7, R28, RZ ;  /* 0x0000001c070f7210 */ /* 0x001fe20007f9e0ff */
[C---:B------:R-:W-:Y:S02]  /*2fa0*/  IMAD R7, R4.reuse, 0xd4, RZ ;  /* 0x000000d404077824 */ /* 0x040fe400078e02ff */
[----:B--2---:R-:W-:Y:S02]  /*2fb0*/  IMAD R9, R4, 0x41, RZ ;  /* 0x0000004104097824 */ /* 0x004fe400078e02ff */
[----:B------:R0:W-:Y:S01]  /*2fc0*/  STL [R1+0x354], R15 ;  /* 0x0003540f01007387 */ /* 0x0001e20000100800 */
[----:B------:R-:W-:-:S03]  /*2fd0*/  LEA.HI.X.SX32 R2, R2, R13, 0x1, P0 ;  /* 0x0000000d02027211 */ /* 0x000fc600000f0eff */
[----:B------:R1:W-:Y:S01]  /*2fe0*/  STL [R1+0x4a8], R11 ;  /* 0x0004a80b01007387 */ /* 0x0003e20000100800 */
[----:B0-----:R-:W-:Y:S01]  /*2ff0*/  LEA.HI.X.SX32 R15, R9, R13, 0x1, P6 ;  /* 0x0000000d090f7211 */ /* 0x001fe200030f0eff */
[C---:B------:R-:W-:Y:S01]  /*3000*/  IMAD R9, R4.reuse, 0x3f, RZ ;  /* 0x0000003f04097824 */ /* 0x040fe200078e02ff */
[-C--:B-1----:R-:W-:Y:S01]  /*3010*/  IADD3 R11, P6, PT, R7, R28.reuse, RZ ;  /* 0x0000001c070b7210 */ /* 0x082fe20007fde0ff */
[----:B------:R-:W-:Y:S01]  /*3020*/  IMAD R7, R4, 0xcc, RZ ;  /* 0x000000cc04077824 */ /* 0x000fe200078e02ff */
[----:B------:R-:W-:Y:S04]  /*3030*/  STL [R1+0x4cc], R17 ;  /* 0x0004cc1101007387 */ /* 0x000fe80000100800 */
[----:B------:R0:W-:Y:S04]  /*3040*/  STL [R1+0x4b8], R15 ;  /* 0x0004b80f01007387 */ /* 0x0001e80000100800 */
[----:B------:R1:W-:Y:S04]  /*3050*/  STL [R1+0x374], R11 ;  /* 0x0003740b01007387 */ /* 0x0003e80000100800 */
[----:B------:R2:W-:Y:S01]  /*3060*/  STL [R1+0x2d0], R2 ;  /* 0x0002d00201007387 */ /* 0x0005e20000100800 */
[----:B0-----:R-:W-:-:S02]  /*3070*/  IADD3 R15, P0, PT, R3, R28, RZ ;  /* 0x0000001c030f7210 */ /* 0x001fc40007f1e0ff */
[----:B-1----:R-:W-:-:S03]  /*3080*/  LEA.HI.X.SX32 R11, R9, R13, 0x1, P5 ;  /* 0x0000000d090b7211 */ /* 0x002fc600028f0eff */
[----:B------:R-:W-:Y:S01]  /*3090*/  STL [R1+0x4dc], R15 ;  /* 0x0004dc0f01007387 */ /* 0x000fe20000100800 */
[----:B--2---:R-:W-:-:S03]  /*30a0*/  IADD3 R2, P5, PT, R7, R28, RZ ;  /* 0x0000001c07027210 */ /* 0x004fc60007fbe0ff */
[----:B------:R-:W-:Y:S01]  /*30b0*/  STL [R1+0x4c8], R11 ;  /* 0x0004c80b01007387 */ /* 0x000fe20000100800 */
[----:B------:R-:W-:-:S03]  /*30c0*/  IMAD R9, R4, 0x3d, RZ ;  /* 0x0000003d04097824 */ /* 0x000fc600078e02ff */
[----:B------:R0:W-:Y:S01]  /*30d0*/  STL [R1+0x394], R2 ;  /* 0x0003940201007387 */ /* 0x0001e20000100800 */
[C---:B------:R-:W-:Y:S01]  /*30e0*/  IMAD R7, R4.reuse, 0xc4, RZ ;  /* 0x000000c404077824 */ /* 0x040fe200078e02ff */
[-C--:B0-----:R-:W-:Y:S02]  /*30f0*/  LEA.HI.X.SX32 R2, R3, R13.reuse, 0x1, P3 ;  /* 0x0000000d03027211 */ /* 0x081fe400018f0eff */
[----:B------:R-:W-:Y:S02]  /*3100*/  IADD3 R11, P3, PT, R5, R28, RZ ;  /* 0x0000001c050b7210 */ /* 0x000fe40007f7e0ff */
[----:B------:R-:W-:Y:S01]  /*3110*/  LEA.HI.X.SX32 R3, R9, R13, 0x1, P0 ;  /* 0x0000000d09037211 */ /* 0x000fe200000f0eff */
[----:B------:R0:W-:Y:S01]  /*3120*/  STL [R1+0x2f0], R2 ;  /* 0x0002f00201007387 */ /* 0x0001e20000100800 */
[----:B------:R-:W-:-:S03]  /*3130*/  IMAD R9, R4, 0x3b, RZ ;  /* 0x0000003b04097824 */ /* 0x000fc600078e02ff */
[----:B------:R-:W-:Y:S01]  /*3140*/  STL [R1+0x4ec], R11 ;  /* 0x0004ec0b01007387 */ /* 0x000fe20000100800 */
[----:B0-----:R-:W-:-:S03]  /*3150*/  IADD3 R2, P0, PT, R7, R28, RZ ;  /* 0x0000001c07027210 */ /* 0x001fc60007f1e0ff */
[----:B------:R-:W-:Y:S01]  /*3160*/  STL [R1+0x4d8], R3 ;  /* 0x0004d80301007387 */ /* 0x000fe20000100800 */
[----:B------:R-:W-:-:S03]  /*3170*/  IMAD R7, R4, 0xbc, RZ ;  /* 0x000000bc04077824 */ /* 0x000fc600078e02ff */
[----:B------:R0:W-:Y:S02]  /*3180*/  STL [R1+0x3b4], R2 ;  /* 0x0003b40201007387 */ /* 0x0001e40000100800 */
        /* <DEDUP_REMOVED lines=39> */
[----:B------:R0:W-:Y:S01]  /*3400*/  STL [R1+0x434], R2 ;  /* 0x0004340201007387 */ /* 0x0001e20000100800 */
[----:B------:R-:W-:Y:S01]  /*3410*/  IMAD R7, R4, 0x9c, RZ ;  /* 0x0000009c04077824 */ /* 0x000fe200078e02ff */
        /* <DEDUP_REMOVED lines=43> */
[C---:B------:R-:W-:Y:S02]  /*36d0*/  IMAD R7, R4.reuse, 0xf8, RZ ;  /* 0x000000f804077824 */ /* 0x040fe400078e02ff */
[----:B------:R-:W-:Y:S01]  /*36e0*/  IMAD R24, R4, 0x4e, RZ ;  /* 0x0000004e04187824 */ /* 0x000fe200078e02ff */
[-C--:B0-----:R-:W-:Y:S02]  /*36f0*/  LEA.HI.X.SX32 R2, R20, R13.reuse, 0x1, P2 ;  /* 0x0000000d14027211 */ /* 0x081fe400010f0eff */
[----:B------:R-:W-:Y:S02]  /*3700*/  IADD3 R5, P2, PT, R22, R28, RZ ;  /* 0x0000001c16057210 */ /* 0x000fe40007f5e0ff */
[----:B------:R-:W-:Y:S01]  /*3710*/  LEA.HI.X.SX32 R3, R9, R13, 0x1, P1 ;  /* 0x0000000d09037211 */ /* 0x000fe200008f0eff */
[----:B------:R0:W-:Y:S01]  /*3720*/  STL [R1+0x410], R2 ;  /* 0x0004100201007387 */ /* 0x0001e20000100800 */
[----:B------:R-:W-:-:S03]  /*3730*/  IMAD R9, R4, 0x29, RZ ;  /* 0x0000002904097824 */ /* 0x000fc600078e02ff */
[----:B------:R1:W-:Y:S01]  /*3740*/  STL [R1+0x57c], R5 ;  /* 0x00057c0501007387 */ /* 0x0003e20000100800 */
[----:B0-----:R-:W-:-:S03]  /*3750*/  IADD3 R2, P1, PT, R7, R28, RZ ;  /* 0x0000001c07027210 */ /* 0x001fc60007f3e0ff */
[----:B------:R0:W-:Y:S01]  /*3760*/  STL [R1+0x568], R3 ;  /* 0x0005680301007387 */ /* 0x0001e20000100800 */
[----:B------:R-:W-:-:S03]  /*3770*/  IMAD R7, R4, 0xe8, RZ ;  /* 0x000000e804077824 */ /* 0x000fc600078e02ff */
[----:B------:R2:W-:Y:S01]  /*3780*/  STL [R1+0x2e4], R2 ;  /* 0x0002e40201007387 */ /* 0x0005e20000100800 */
[-C--:B-1----:R-:W-:Y:S02]  /*3790*/  LEA.HI.X.SX32 R5, R9, R13.reuse, 0x1, P2 ;  /* 0x0000000d09057211 */ /* 0x082fe400010f0eff */
[----:B0-----:R-:W-:Y:S02]  /*37a0*/  LEA.HI.X.SX32 R3, R22, R13, 0x1, P4 ;  /* 0x0000000d16037211 */ /* 0x001fe400020f0eff */
[----:B--2---:R-:W-:-:S03]  /*37b0*/  IADD3 R2, P4, PT, R24, R28, RZ ;  /* 0x0000001c18027210 */ /* 0x004fc60007f9e0ff */
[----:B------:R0:W-:Y:S01]  /*37c0*/  STL [R1+0x430], R3 ;  /* 0x0004300301007387 */ /* 0x0001e20000100800 */
[----:B------:R-:W-:-:S03]  /*37d0*/  IMAD R26, R4, 0x4a, RZ ;  /* 0x0000004a041a7824 */ /* 0x000fc600078e02ff */
[----:B------:R1:W-:Y:S01]  /*37e0*/  STL [R1+0x58c], R2 ;  /* 0x00058c0201007387 */ /* 0x0003e20000100800 */
[----:B0-----:R-:W-:-:S03]  /*37f0*/  IADD3 R3, P2, PT, R7, R28, RZ ;  /* 0x0000001c07037210 */ /* 0x001fc60007f5e0ff */
[----:B------:R0:W-:Y:S01]  /*3800*/  STL [R1+0x578], R5 ;  /* 0x0005780501007387 */ /* 0x0001e20000100800 */
[----:B-1----:R-:W-:-:S03]  /*3810*/  LEA.HI.X.SX32 R2, R24, R13, 0x1, P6 ;  /* 0x0000000d18027211 */ /* 0x002fc600030f0eff */
[----:B------:R-:W-:Y:S01]  /*3820*/  STL [R1+0x324], R3 ;  /* 0x0003240301007387 */ /* 0x000fe20000100800 */
[C---:B------:R-:W-:Y:S02]  /*3830*/  IMAD R11, R4.reuse, 0x27, RZ ;  /* 0x00000027040b7824 */ /* 0x040fe400078e02ff */
[C---:B------:R-:W-:Y:S01]  /*3840*/  IMAD R9, R4.reuse, 0xd8, RZ ;  /* 0x000000d804097824 */ /* 0x040fe200078e02ff */
[----:B------:R1:W-:Y:S02]  /*3850*/  STL [R1+0x450], R2 ;  /* 0x0004500201007387 */ /* 0x0003e40000100800 */
[----:B0-----:R-:W-:Y:S01]  /*3860*/  LEA.HI.X.SX32 R5, R11, R13, 0x1, P4 ;  /* 0x0000000d0b057211 */ /* 0x001fe200020f0eff */
[----:B------:R-:W-:Y:S01]  /*3870*/  IMAD R7, R4, 0x46, RZ ;  /* 0x0000004604077824 */ /* 0x000fe200078e02ff */
[-C--:B-1----:R-:W-:Y:S02]  /*3880*/  IADD3 R2, P6, PT, R26, R28.reuse, RZ ;  /* 0x0000001c1a027210 */ /* 0x082fe40007fde0ff */
[----:B------:R-:W-:-:S03]  /*3890*/  IADD3 R3, P4, PT, R9, R28, RZ ;  /* 0x0000001c09037210 */ /* 0x000fc60007f9e0ff */
[----:B------:R0:W-:Y:S01]  /*38a0*/  STL [R1+0x59c], R2 ;  /* 0x00059c0201007387 */ /* 0x0001e20000100800 */
[----:B------:R-:W-:-:S03]  /*38b0*/  IMAD R15, R4, 0x25, RZ ;  /* 0x00000025040f7824 */ /* 0x000fc600078e02ff */
[----:B------:R-:W-:Y:S01]  /*38c0*/  STL [R1+0x588], R5 ;  /* 0x0005880501007387 */ /* 0x000fe20000100800 */
[----:B0-----:R-:W-:-:S03]  /*38d0*/  LEA.HI.X.SX32 R2, R26, R13, 0x1, P5 ;  /* 0x0000000d1a027211 */ /* 0x001fc600028f0eff */
[----:B------:R-:W-:Y:S01]  /*38e0*/  STL [R1+0x364], R3 ;  /* 0x0003640301007387 */ /* 0x000fe20000100800 */
[----:B------:R-:W-:-:S03]  /*38f0*/  IMAD R9, R4, 0xc8, RZ ;  /* 0x000000c804097824 */ /* 0x000fc600078e02ff */
[----:B------:R0:W-:Y:S01]  /*3900*/  STL [R1+0x470], R2 ;  /* 0x0004700201007387 */ /* 0x0001e20000100800 */
[----:B------:R-:W-:Y:S01]  /*3910*/  IMAD R11, R4, 0x42, RZ ;  /* 0x00000042040b7824 */ /* 0x000fe200078e02ff */
[----:B0-----:R-:W-:Y:S02]  /*3920*/  IADD3 R2, P5, PT, R7, R28, RZ ;  /* 0x0000001c07027210 */ /* 0x001fe40007fbe0ff */
[----:B------:R-:W-:-:S03]  /*3930*/  LEA.HI.X.SX32 R3, R15, R13, 0x1, P6 ;  /* 0x0000000d0f037211 */ /* 0x000fc600030f0eff */
[----:B------:R0:W-:Y:S04]  /*3940*/  STL [R1+0x5ac], R2 ;  /* 0x0005ac0201007387 */ /* 0x0001e80000100800 */
[----:B------:R1:W-:Y:S01]  /*3950*/  STL [R1+0x598], R3 ;  /* 0x0005980301007387 */ /* 0x0003e20000100800 */
[----:B0-----:R-:W-:Y:S01]  /*3960*/  IADD3 R2, P6, PT, R9, R28, RZ ;  /* 0x0000001c09027210 */ /* 0x001fe20007fde0ff */
[----:B------:R-:W-:Y:S01]  /*3970*/  IMAD R9, R4, 0x23, RZ ;  /* 0x0000002304097824 */ /* 0x000fe200078e02ff */
[----:B-1----:R-:W-:-:S03]  /*3980*/  LEA.HI.X.SX32 R3, R7, R13, 0x1, P0 ;  /* 0x0000000d07037211 */ /* 0x002fc600000f0eff */
[----:B------:R0:W-:Y:S01]  /*3990*/  STL [R1+0x3a4], R2 ;  /* 0x0003a40201007387 */ /* 0x0001e20000100800 */
[----:B------:R-:W-:-:S03]  /*39a0*/  IMAD R7, R4, 0xb8, RZ ;  /* 0x000000b804077824 */ /* 0x000fc600078e02ff */
[----:B------:R1:W-:Y:S01]  /*39b0*/  STL [R1+0x490], R3 ;  /* 0x0004900301007387 */ /* 0x0003e20000100800 */
[----:B0-----:R-:W-:Y:S02]  /*39c0*/  IADD3 R2, P0, PT, R11, R28, RZ ;  /* 0x0000001c0b027210 */ /* 0x001fe40007f1e0ff */
[----:B-1----:R-:W-:-:S03]  /*39d0*/  LEA.HI.X.SX32 R3, R9, R13, 0x1, P5 ;  /* 0x0000000d09037211 */ /* 0x002fc600028f0eff */
[----:B------:R0:W-:Y:S01]  /*39e0*/  STL [R1+0x5bc], R2 ;  /* 0x0005bc0201007387 */ /* 0x0001e20000100800 */
[C---:B------:R-:W-:Y:S01]  /*39f0*/  IMAD R9, R4.reuse, 0x7c, RZ ;  /* 0x0000007c04097824 */ /* 0x040fe200078e02ff */
[-C--:B------:R-:W-:Y:S02]  /*3a00*/  LEA.HI.X.SX32 R5, R11, R13.reuse, 0x1, P3 ;  /* 0x0000000d0b057211 */ /* 0x080fe400018f0eff */
[----:B------:R1:W-:Y:S01]  /*3a10*/  STL [R1+0x5a8], R3 ;  /* 0x0005a80301007387 */ /* 0x0003e20000100800 */
[----:B0-----:R-:W-:Y:S01]  /*3a20*/  IADD3 R2, P5, PT, R7, R28, RZ ;  /* 0x0000001c07027210 */ /* 0x001fe20007fbe0ff */
[C---:B------:R-:W-:Y:S02]  /*3a30*/  IMAD R7, R4.reuse, 0x21, RZ ;  /* 0x0000002104077824 */ /* 0x040fe400078e02ff */
[----:B------:R-:W-:Y:S02]  /*3a40*/  IMAD R15, R4, 0x3e, RZ ;  /* 0x0000003e040f7824 */ /* 0x000fe400078e02ff */
[----:B------:R0:W-:Y:S01]  /*3a50*/  STL [R1+0x3e4], R2 ;  /* 0x0003e40201007387 */ /* 0x0001e20000100800 */
[----:B-1----:R-:W-:-:S03]  /*3a60*/  LEA.HI.X.SX32 R3, R7, R13, 0x1, P0 ;  /* 0x0000000d07037211 */ /* 0x002fc600000f0eff */
[----:B------:R-:W-:Y:S01]  /*3a70*/  STL [R1+0x4b0], R5 ;  /* 0x0004b00501007387 */ /* 0x000fe20000100800 */
[----:B0-----:R-:W-:Y:S01]  /*3a80*/  IADD3 R2, P3, PT, R9, R28, RZ ;  /* 0x0000001c09027210 */ /* 0x001fe20007f7e0ff */
[----:B------:R-:W-:-:S04]  /*3a90*/  IMAD R7, R4, 0xa8, RZ ;  /* 0x000000a804077824 */ /* 0x000fc800078e02ff */
[----:B------:R0:W-:Y:S04]  /*3aa0*/  STL [R1+0x4d4], R2 ;  /* 0x0004d40201007387 */ /* 0x0001e80000100800 */
        /* <DEDUP_REMOVED lines=95> */
[----:B------:R0:W-:Y:S01]  /*40a0*/  STL [R1+0x594], R2 ;  /* 0x0005940201007387 */ /* 0x0001e20000100800 */
[----:B------:R-:W-:-:S03]  /*40b0*/  IMAD R11, R4, 0x13, RZ ;  /* 0x00000013040b7824 */ /* 0x000fc600078e02ff */
[----:B------:R1:W-:Y:S01]  /*40c0*/  STL [R1+0x618], R3 ;  /* 0x0006180301007387 */ /* 0x0003e20000100800 */
[----:B0-----:R-:W-:Y:S02]  /*40d0*/  IADD3 R2, P0, PT, R15, R28, RZ ;  /* 0x0000001c0f027210 */ /* 0x001fe40007f1e0ff */
[----:B-1----:R-:W-:-:S03]  /*40e0*/  LEA.HI.X.SX32 R3, R9, R13, 0x1, P2 ;  /* 0x0000000d09037211 */ /* 0x002fc600010f0eff */
[----:B------:R0:W-:Y:S01]  /*40f0*/  STL [R1+0x62c], R2 ;  /* 0x00062c0201007387 */ /* 0x0001e20000100800 */
[C---:B------:R-:W-:Y:S01]  /*4100*/  IMAD R9, R4.reuse, 0x44, RZ ;  /* 0x0000004404097824 */ /* 0x040fe200078e02ff */
[----:B------:R-:W-:Y:S02]  /*4110*/  LEA.HI.X.SX32 R5, R15, R13, 0x1, P3 ;  /* 0x0000000d0f057211 */ /* 0x000fe400018f0eff */
[----:B------:R1:W-:Y:S01]  /*4120*/  STL [R1+0x460], R3 ;  /* 0x0004600301007387 */ /* 0x0003e20000100800 */
[-C--:B0-----:R-:W-:Y:S01]  /*4130*/  IADD3 R2, P2, PT, R7, R28.reuse, RZ ;  /* 0x0000001c07027210 */ /* 0x081fe20007f5e0ff */
[----:B------:R-:W-:Y:S01]  /*4140*/  IMAD R7, R4, 0x22, RZ ;  /* 0x0000002204077824 */ /* 0x000fe200078e02ff */
[----:B-1----:R-:W-:-:S03]  /*4150*/  IADD3 R3, P3, PT, R9, R28, RZ ;  /* 0x0000001c09037210 */ /* 0x002fc60007f7e0ff */
[----:B------:R0:W-:Y:S04]  /*4160*/  STL [R1+0x484], R2 ;  /* 0x0004840201007387 */ /* 0x0001e80000100800 */
[----:B------:R-:W-:Y:S01]  /*4170*/  STL [R1+0x590], R5 ;  /* 0x0005900501007387 */ /* 0x000fe20000100800 */
[----:B0-----:R-:W-:-:S03]  /*4180*/  LEA.HI.X.SX32 R2, R11, R13, 0x1, P0 ;  /* 0x0000000d0b027211 */ /* 0x001fc600000f0eff */
[----:B------:R0:W-:Y:S01]  /*4190*/  STL [R1+0x5b4], R3 ;  /* 0x0005b40301007387 */ /* 0x0001e20000100800 */
[----:B------:R-:W-:-:S03]  /*41a0*/  IMAD R11, R4, 0xe0, RZ ;  /* 0x000000e0040b7824 */ /* 0x000fc600078e02ff */
[----:B------:R1:W-:Y:S01]  /*41b0*/  STL [R1+0x628], R2 ;  /* 0x0006280201007387 */ /* 0x0003e20000100800 */
[----:B0-----:R-:W-:Y:S02]  /*41c0*/  IADD3 R3, P0, PT, R7, R28, RZ ;  /* 0x0000001c07037210 */ /* 0x001fe40007f1e0ff */
[----:B-1----:R-:W-:-:S03]  /*41d0*/  LEA.HI.X.SX32 R2, R9, R13, 0x1, P4 ;  /* 0x0000000d09027211 */ /* 0x002fc600020f0eff */
[----:B------:R0:W-:Y:S01]  /*41e0*/  STL [R1+0x63c], R3 ;  /* 0x00063c0301007387 */ /* 0x0001e20000100800 */
[----:B------:R-:W-:-:S03]  /*41f0*/  IMAD R9, R4, 0x78, RZ ;  /* 0x0000007804097824 */ /* 0x000fc600078e02ff */
[----:B------:R1:W-:Y:S01]  /*4200*/  STL [R1+0x4a0], R2 ;  /* 0x0004a00201007387 */ /* 0x0003e20000100800 */
[----:B0-----:R-:W-:Y:S02]  /*4210*/  IADD3 R3, P4, PT, R11, R28, RZ ;  /* 0x0000001c0b037210 */ /* 0x001fe40007f9e0ff */
[----:B-1----:R-:W-:-:S03]  /*4220*/  LEA.HI.X.SX32 R2, R7, R13, 0x1, P3 ;  /* 0x0000000d07027211 */ /* 0x002fc600018f0eff */
[----:B------:R-:W-:Y:S01]  /*4230*/  STL [R1+0x344], R3 ;  /* 0x0003440301007387 */ /* 0x000fe20000100800 */
[C---:B------:R-:W-:Y:S02]  /*4240*/  IMAD R15, R4.reuse, 0x11, RZ ;  /* 0x00000011040f7824 */ /* 0x040fe400078e02ff */
[C---:B------:R-:W-:Y:S01]  /*4250*/  IMAD R11, R4.reuse, 0x3c, RZ ;  /* 0x0000003c040b7824 */ /* 0x040fe200078e02ff */
[----:B------:R0:W-:Y:S02]  /*4260*/  STL [R1+0x5b0], R2 ;  /* 0x0005b00201007387 */ /* 0x0001e40000100800 */
[----:B------:R-:W-:Y:S01]  /*4270*/  LEA.HI.X.SX32 R5, R15, R13, 0x1, P0 ;  /* 0x0000000d0f057211 */ /* 0x000fe200000f0eff */
[----:B------:R-:W-:Y:S01]  /*4280*/  IMAD R7, R4, 0x1e, RZ ;  /* 0x0000001e04077824 */ /* 0x000fe200078e02ff */
[-C--:B0-----:R-:W-:Y:S02]  /*4290*/  IADD3 R2, P3, PT, R9, R28.reuse, RZ ;  /* 0x0000001c09027210 */ /* 0x081fe40007f7e0ff */
[----:B------:R-:W-:-:S03]  /*42a0*/  IADD3 R3, P0, PT, R11, R28, RZ ;  /* 0x0000001c0b037210 */ /* 0x000fc60007f1e0ff */
        /* <DEDUP_REMOVED lines=14> */
[----:B------:R-:W-:-:S03]  /*4390*/  IMAD R15, R4, 0xf, RZ ;  /* 0x0000000f040f7824 */ /* 0x000fc600078e02ff */
[----:B------:R0:W-:Y:S01]  /*43a0*/  STL [R1+0x5d0], R2 ;  /* 0x0005d00201007387 */ /* 0x0001e20000100800 */
[C---:B------:R-:W-:Y:S01]  /*43b0*/  IMAD R9, R4.reuse, 0x34, RZ ;  /* 0x0000003404097824 */ /* 0x040fe200078e02ff */
[----:B------:R-:W-:Y:S01]  /*43c0*/  LEA.HI.X.SX32 R5, R15, R13, 0x1, P6 ;  /* 0x0000000d0f057211 */ /* 0x000fe200030f0eff */
[----:B------:R-:W-:Y:S01]  /*43d0*/  IMAD R7, R4, 0x1a, RZ ;  /* 0x0000001a04077824 */ /* 0x000fe200078e02ff */
[----:B0-----:R-:W-:-:S05]  /*43e0*/  IADD3 R2, P0, PT, R11, R28, RZ ;  /* 0x0000001c0b027210 */ /* 0x001fca0007f1e0ff */
[----:B------:R0:W-:Y:S01]  /*43f0*/  STL [R1+0x524], R2 ;  /* 0x0005240201007387 */ /* 0x0001e20000100800 */
[----:B------:R-:W-:-:S03]  /*4400*/  LEA.HI.X.SX32 R3, R11, R13, 0x1, P5 ;  /* 0x0000000d0b037211 */ /* 0x000fc600028f0eff */
        /* <DEDUP_REMOVED lines=8> */
[----:B------:R-:W-:-:S03]  /*4490*/  IMAD R9, R4, 0x58, RZ ;  /* 0x0000005804097824 */ /* 0x000fc600078e02ff */
[----:B------:R1:W-:Y:S01]  /*44a0*/  STL [R1+0x520], R3 ;  /* 0x0005200301007387 */ /* 0x0003e20000100800 */
[----:B0-----:R-:W-:Y:S01]  /*44b0*/  IADD3 R2, P0, PT, R11, R28, RZ ;  /* 0x0000001c0b027210 */ /* 0x001fe20007f1e0ff */
[----:B------:R-:W-:Y:S01]  /*44c0*/  IMAD R11, R4, 0xd, RZ ;  /* 0x0000000d040b7824 */ /* 0x000fe200078e02ff */
[----:B-1----:R-:W-:-:S03]  /*44d0*/  LEA.HI.X.SX32 R3, R7, R13, 0x1, P6 ;  /* 0x0000000d07037211 */ /* 0x002fc600030f0eff */
[----:B------:R0:W-:Y:S01]  /*44e0*/  STL [R1+0x3c4], R2 ;  /* 0x0003c40201007387 */ /* 0x0001e20000100800 */
[----:B------:R-:W-:-:S03]  /*44f0*/  IMAD R7, R4, 0x2c, RZ ;  /* 0x0000002c04077824 */ /* 0x000fc600078e02ff */
[----:B------:R1:W-:Y:S01]  /*4500*/  STL [R1+0x5f0], R3 ;  /* 0x0005f00301007387 */ /* 0x0003e20000100800 */
[----:B0-----:R-:W-:Y:S01]  /*4510*/  IADD3 R2, P6, PT, R9, R28, RZ ;  /* 0x0000001c09027210 */ /* 0x001fe20007fde0ff */
[----:B------:R-:W-:Y:S01]  /*4520*/  IMAD R15, R4, 0x16, RZ ;  /* 0x00000016040f7824 */ /* 0x000fe200078e02ff */
[----:B-1----:R-:W-:-:S03]  /*4530*/  LEA.HI.X.SX32 R3, R11, R13, 0x1, P5 ;  /* 0x0000000d0b037211 */ /* 0x002fc600028f0eff */
[----:B------:R0:W-:Y:S04]  /*4540*/  STL [R1+0x564], R2 ;  /* 0x0005640201007387 */ /* 0x0001e80000100800 */
        /* <DEDUP_REMOVED lines=88> */
[----:B------:R-:W-:-:S03]  /*4ad0*/  IADD3 R5, P6, PT, R7, R28, RZ ;  /* 0x0000001c07057210 */ /* 0x000fc60007fde0ff */
[----:B------:R1:W-:Y:S01]  /*4ae0*/  STL [R1+0x670], R3 ;  /* 0x0006700301007387 */ /* 0x0003e20000100800 */
[----:B0-----:R-:W-:-:S03]  /*4af0*/  LEA.HI.X.SX32 R2, R19, R13, 0x1, P5 ;  /* 0x0000000d13027211 */ /* 0x001fc600028f0eff */
[----:B------:R0:W-:Y:S01]  /*4b00*/  STL [R1+0x6ac], R5 ;  /* 0x0006ac0501007387 */ /* 0x0001e20000100800 */
[----:B-1----:R-:W-:-:S03]  /*4b10*/  LEA R3, P5, R4, R28, 0x7 ;  /* 0x0000001c04037211 */ /* 0x002fc600078a38ff */
[----:B------:R1:W-:Y:S01]  /*4b20*/  STL [R1+0x698], R2 ;  /* 0x0006980201007387 */ /* 0x0003e20000100800 */
[----:B0-----:R-:W-:-:S03]  /*4b30*/  LEA.HI.X.SX32 R5, R17, R13, 0x1, P0 ;  /* 0x0000000d11057211 */ /* 0x001fc600000f0eff */
[----:B------:R0:W-:Y:S01]  /*4b40*/  STL [R1+0x4c4], R3 ;  /* 0x0004c40301007387 */ /* 0x0001e20000100800 */
[----:B-1----:R-:W-:-:S03]  /*4b50*/  LEA R2, P0, R4, R28, 0x6 ;  /* 0x0000001c04027211 */ /* 0x002fc600078030ff */
[----:B------:R1:W-:Y:S04]  /*4b60*/  STL [R1+0x3c0], R5 ;  /* 0x0003c00501007387 */ /* 0x0003e80000100800 */
[----:B------:R2:W-:Y:S01]  /*4b70*/  STL [R1+0x5c4], R2 ;  /* 0x0005c40201007387 */ /* 0x0005e20000100800 */
[----:B0-----:R-:W-:Y:S02]  /*4b80*/  LEA.HI.X.SX32 R3, R15, R13, 0x1, P1 ;  /* 0x0000000d0f037211 */ /* 0x001fe400008f0eff */
[----:B-1----:R-:W-:-:S03]  /*4b90*/  LEA R5, P1, R4, R28, 0x5 ;  /* 0x0000001c04057211 */ /* 0x002fc600078228ff */
[----:B------:R0:W-:Y:S01]  /*4ba0*/  STL [R1+0x540], R3 ;  /* 0x0005400301007387 */ /* 0x0001e20000100800 */
[----:B--2---:R-:W-:-:S03]  /*4bb0*/  LEA.HI.X.SX32 R2, R11, R13, 0x1, P3 ;  /* 0x0000000d0b027211 */ /* 0x004fc600018f0eff */
[----:B------:R-:W-:Y:S04]  /*4bc0*/  STL [R1+0x644], R5 ;  /* 0x0006440501007387 */ /* 0x000fe80000100800 */
[----:B------:R1:W-:Y:S01]  /*4bd0*/  STL [R1+0x600], R2 ;  /* 0x0006000201007387 */ /* 0x0003e20000100800 */
[C---:B0-----:R-:W-:Y:S01]  /*4be0*/  LEA R3, P3, R4.reuse, R28, 0x4 ;  /* 0x0000001c04037211 */ /* 0x041fe200078620ff */
[----:B------:R-:W-:Y:S01]  /*4bf0*/  IMAD.SHL.U32 R11, R4, 0x2, RZ ;  /* 0x00000002040b7824 */ /* 0x000fe200078e00ff */
[----:B-1----:R-:W-:-:S03]  /*4c00*/  LEA.HI.X.SX32 R2, R9, R13, 0x1, P4 ;  /* 0x0000000d09027211 */ /* 0x002fc600020f0eff */
[----:B------:R0:W-:Y:S01]  /*4c10*/  STL [R1+0x684], R3 ;  /* 0x0006840301007387 */ /* 0x0001e20000100800 */
[----:B------:R-:W-:-:S03]  /*4c20*/  IMAD R9, R4, 0x3, RZ ;  /* 0x0000000304097824 */ /* 0x000fc600078e02ff */
[----:B------:R1:W-:Y:S01]  /*4c30*/  STL [R1+0x660], R2 ;  /* 0x0006600201007387 */ /* 0x0003e20000100800 */
[----:B0-----:R-:W-:Y:S02]  /*4c40*/  LEA R3, P4, R4, R28, 0x3 ;  /* 0x0000001c04037211 */ /* 0x001fe400078818ff */
[----:B-1----:R-:W-:-:S03]  /*4c50*/  LEA.HI.X.SX32 R2, R7, R13, 0x1, P2 ;  /* 0x0000000d07027211 */ /* 0x002fc600010f0eff */
[----:B------:R-:W-:Y:S01]  /*4c60*/  STL [R1+0x6a4], R3 ;  /* 0x0006a40301007387 */ /* 0x000fe20000100800 */
[----:B------:R-:W-:-:S03]  /*4c70*/  IADD3 R5, P2, PT, R11, R28, RZ ;  /* 0x0000001c0b057210 */ /* 0x000fc60007f5e0ff */
[----:B------:R0:W-:Y:S01]  /*4c80*/  STL [R1+0x690], R2 ;  /* 0x0006900201007387 */ /* 0x0001e20000100800 */
[----:B------:R-:W-:-:S03]  /*4c90*/  IMAD.SHL.U32 R7, R4, 0x40, RZ ;  /* 0x0000004004077824 */ /* 0x000fc600078e00ff */
[----:B------:R-:W-:Y:S01]  /*4ca0*/  STL [R1+0x6bc], R5 ;  /* 0x0006bc0501007387 */ /* 0x000fe20000100800 */
[----:B0-----:R-:W-:Y:S02]  /*4cb0*/  LEA.HI.X.SX32 R2, R9, R13, 0x1, P6 ;  /* 0x0000000d09027211 */ /* 0x001fe400030f0eff */
[----:B------:R-:W-:-:S03]  /*4cc0*/  LEA R3, P6, R4, R28, 0x2 ;  /* 0x0000001c04037211 */ /* 0x000fc600078c10ff */
[----:B------:R0:W-:Y:S04]  /*4cd0*/  STL [R1+0x6a8], R2 ;  /* 0x0006a80201007387 */ /* 0x0001e80000100800 */
[----:B------:R-:W2:Y:S04]  /*4ce0*/  LDL R9, [R1+0x1d0] ;  /* 0x0001d00001097983 */ /* 0x000ea80000100800 */
[----:B------:R1:W-:Y:S01]  /*4cf0*/  STL [R1+0x6b4], R3 ;  /* 0x0006b40301007387 */ /* 0x0003e20000100800 */
[----:B0-----:R-:W-:-:S03]  /*4d00*/  LEA.HI.X.SX32 R2, R7, R13, 0x1, P5 ;  /* 0x0000000d07027211 */ /* 0x001fc600028f0eff */
[----:B------:R-:W3:Y:S01]  /*4d10*/  LDL R7, [R1+0x90] ;  /* 0x0000900001077983 */ /* 0x000ee20000100800 */
[----:B------:R-:W0:Y:S01]  /*4d20*/  S2R R28, SR_TID.X ;  /* 0x00000000001c7919 */ /* 0x000e220000002100 */
[C---:B------:R-:W-:Y:S02]  /*4d30*/  IMAD.SHL.U32 R21, R4.reuse, 0x20, RZ ;  /* 0x0000002004157824 */ /* 0x040fe400078e00ff */
[C---:B------:R-:W-:Y:S02]  /*4d40*/  IMAD.SHL.U32 R19, R4.reuse, 0x10, RZ ;  /* 0x0000001004137824 */ /* 0x040fe400078e00ff */
[C---:B------:R-:W-:Y:S01]  /*4d50*/  IMAD.SHL.U32 R17, R4.reuse, 0x8, RZ ;  /* 0x0000000804117824 */ /* 0x040fe200078e00ff */
[-C--:B------:R-:W-:Y:S01]  /*4d60*/  LEA.HI.X.SX32 R5, R21, R13.reuse, 0x1, P0 ;  /* 0x0000000d15057211 */ /* 0x080fe200000f0eff */
[----:B------:R-:W-:Y:S01]  /*4d70*/  IMAD.SHL.U32 R15, R4, 0x4, RZ ;  /* 0x00000004040f7824 */ /* 0x000fe200078e00ff */
[-C--:B-1----:R-:W-:Y:S01]  /*4d80*/  LEA.HI.X.SX32 R3, R19, R13.reuse, 0x1, P1 ;  /* 0x0000000d13037211 */ /* 0x082fe200008f0eff */
[----:B------:R1:W-:Y:S04]  /*4d90*/  STL [R1+0x4c0], R2 ;  /* 0x0004c00201007387 */ /* 0x0003e80000100800 */
[----:B------:R4:W-:Y:S01]  /*4da0*/  STL [R1+0x5c0], R5 ;  /* 0x0005c00501007387 */ /* 0x0009e20000100800 */
[----:B-1----:R-:W-:-:S03]  /*4db0*/  LEA.HI.X.SX32 R2, R17, R13, 0x1, P3 ;  /* 0x0000000d11027211 */ /* 0x002fc600018f0eff */
[----:B------:R1:W-:Y:S01]  /*4dc0*/  STL [R1+0x640], R3 ;  /* 0x0006400301007387 */ /* 0x0003e20000100800 */
[----:B----4-:R-:W-:-:S03]  /*4dd0*/  LEA.HI.X.SX32 R5, R15, R13, 0x1, P4 ;  /* 0x0000000d0f057211 */ /* 0x010fc600020f0eff */
[----:B------:R4:W-:Y:S01]  /*4de0*/  STL [R1+0x680], R2 ;  /* 0x0006800201007387 */ /* 0x0009e20000100800 */
[----:B-1----:R-:W-:-:S03]  /*4df0*/  LEA.HI.X.SX32 R3, R4, R13, 0x1, P2 ;  /* 0x0000000d04037211 */ /* 0x002fc600010f0eff */
[----:B------:R-:W-:Y:S01]  /*4e00*/  STL [R1+0x6a0], R5 ;  /* 0x0006a00501007387 */ /* 0x000fe20000100800 */
[----:B----4-:R-:W-:-:S03]  /*4e10*/  LEA.HI.X.SX32 R2, R11, R13, 0x1, P6 ;  /* 0x0000000d0b027211 */ /* 0x010fc600030f0eff */
[----:B------:R-:W-:Y:S01]  /*4e20*/  STL [R1+0x6b8], R3 ;  /* 0x0006b80301007387 */ /* 0x000fe20000100800 */
[----:B0-----:R-:W-:-:S03]  /*4e30*/  LOP3.LUT R28, R28, 0x3f, RZ, 0xc0, !PT ;  /* 0x0000003f1c1c7812 */ /* 0x001fc600078ec0ff */
[----:B------:R-:W-:Y:S04]  /*4e40*/  STL [R1+0xa0], RZ ;  /* 0x0000a0ff01007387 */ /* 0x000fe80000100800 */
[----:B------:R0:W-:Y:S01]  /*4e50*/  STL [R1+0x6b0], R2 ;  /* 0x0006b00201007387 */ /* 0x0001e20000100800 */
[----:B------:R-:W-:-:S03]  /*4e60*/  IMAD.SHL.U32 R28, R28, 0x2, RZ ;  /* 0x000000021c1c7824 */ /* 0x000fc600078e00ff */
[----:B------:R1:W-:Y:S04]  /*4e70*/  STL [R1+0xa4], RZ ;  /* 0x0000a4ff01007387 */ /* 0x0003e80000100800 */
[----:B------:R1:W-:Y:S04]  /*4e80*/  STL [R1+0xa8], RZ ;  /* 0x0000a8ff01007387 */ /* 0x0003e80000100800 */
[----:B------:R1:W-:Y:S04]  /*4e90*/  STL [R1+0xac], RZ ;  /* 0x0000acff01007387 */ /* 0x0003e80000100800 */
[----:B------:R1:W-:Y:S04]  /*4ea0*/  STL [R1+0x20], RZ ;  /* 0x000020ff01007387 */ /* 0x0003e80000100800 */
[----:B------:R1:W-:Y:S01]  /*4eb0*/  STL [R1+0x24], RZ ;  /* 0x000024ff01007387 */ /* 0x0003e20000100800 */
[----:B0-----:R-:W-:-:S03]  /*4ec0*/  LOP3.LUT R2, R28, 0x30, RZ, 0x3c, !PT ;  /* 0x000000301c027812 */ /* 0x001fc600078e3cff */
[----:B------:R1:W-:Y:S01]  /*4ed0*/  STL [R1+0x28], RZ ;  /* 0x000028ff01007387 */ /* 0x0003e20000100800 */
[----:B------:R-:W-:-:S03]  /*4ee0*/  LOP3.LUT R3, R28, 0x20, RZ, 0x3c, !PT ;  /* 0x000000201c037812 */ /* 0x000fc600078e3cff */
[----:B------:R1:W-:Y:S01]  /*4ef0*/  STL [R1+0x2c], RZ ;  /* 0x00002cff01007387 */ /* 0x0003e20000100800 */
[----:B------:R-:W-:-:S03]  /*4f00*/  LOP3.LUT R2, R28, 0x60, RZ, 0x3c, !PT ;  /* 0x000000601c027812 */ /* 0x000fc600078e3cff */
[----:B------:R1:W-:Y:S01]  /*4f10*/  STL [R1+0x10], RZ ;  /* 0x000010ff01007387 */ /* 0x0003e20000100800 */
[----:B------:R-:W-:-:S03]  /*4f20*/  LOP3.LUT R3, R28, 0x50, RZ, 0x3c, !PT ;  /* 0x000000501c037812 */ /* 0x000fc600078e3cff */
[----:B------:R1:W-:Y:S04]  /*4f30*/  STL [R1+0x14], RZ ;  /* 0x000014ff01007387 */ /* 0x0003e80000100800 */
[----:B------:R1:W-:Y:S04]  /*4f40*/  STL [R1+0x18], RZ ;  /* 0x000018ff01007387 */ /* 0x0003e80000100800 */
[----:B------:R1:W-:Y:S04]  /*4f50*/  STL [R1+0x1c], RZ ;  /* 0x00001cff01007387 */ /* 0x0003e80000100800 */
[----:B------:R1:W-:Y:S04]  /*4f60*/  STL [R1], RZ ;  /* 0x000000ff01007387 */ /* 0x0003e80000100800 */
[----:B------:R1:W-:Y:S04]  /*4f70*/  STL [R1+0x4], RZ ;  /* 0x000004ff01007387 */ /* 0x0003e80000100800 */
[----:B------:R1:W-:Y:S04]  /*4f80*/  STL [R1+0x8], RZ ;  /* 0x000008ff01007387 */ /* 0x0003e80000100800 */
[----:B------:R1:W-:Y:S01]  /*4f90*/  STL [R1+0xc], RZ ;  /* 0x00000cff01007387 */ /* 0x0003e20000100800 */
[----:B------:R-:W-:Y:S01]  /*4fa0*/  IMAD.SHL.U32 R29, R4, 0x80, RZ ;  /* 0x00000080041d7824 */ /* 0x000fe200078e00ff */
[----:B------:R-:W-:-:S02]  /*4fb0*/  USHF.R.S32.HI UR7, URZ, 0x1f, UR4 ;  /* 0x0000001fff077899 */ /* 0x000fc40008011404 */
[----:B------:R-:W-:Y:S02]  /*4fc0*/  USHF.L.U32 UR6, UR6, 0x7, URZ ;  /* 0x0000000706067899 */ /* 0x000fe400080006ff */
[----:B------:R-:W-:Y:S01]  /*4fd0*/  SHF.R.S32.HI R0, RZ, 0x1f, R29 ;  /* 0x0000001fff007819 */ /* 0x000fe2000001141d */
[----:B------:R-:W-:Y:S01]  /*4fe0*/  ULEA.HI UR7, UR7, UR4, URZ, 0x7 ;  /* 0x0000000407077291 */ /* 0x000fe2000f8f38ff */
[C---:B------:R-:W-:Y:S01]  /*4ff0*/  LOP3.LUT R4, R28.reuse, 0x10, RZ, 0x3c, !PT ;  /* 0x000000101c047812 */ /* 0x040fe200078e3cff */
[----:B------:R-:W-:Y:S01]  /*5000*/  USHF.R.S32.HI UR4, URZ, 0x1f, UR6 ;  /* 0x0000001fff047899 */ /* 0x000fe20008011406 */
[C---:B------:R-:W-:Y:S01]  /*5010*/  SHF.L.U64.HI R0, R29.reuse, 0x1, R0 ;  /* 0x000000011d007819 */ /* 0x040fe20000010200 */
[----:B------:R-:W-:Y:S01]  /*5020*/  IMAD.SHL.U32 R29, R29, 0x2, RZ ;  /* 0x000000021d1d7824 */ /* 0x000fe200078e00ff */
[C---:B------:R-:W-:Y:S02]  /*5030*/  LOP3.LUT R4, R28.reuse, 0x40, RZ, 0x3c, !PT ;  /* 0x000000401c047812 */ /* 0x040fe400078e3cff */
[----:B------:R-:W-:Y:S01]  /*5040*/  LOP3.LUT R4, R28, 0x70, RZ, 0x3c, !PT ;  /* 0x000000701c047812 */ /* 0x000fe200078e3cff */
[----:B------:R-:W-:-:S02]  /*5050*/  USHF.L.U32 UR10, UR6, 0x1, URZ ;  /* 0x00000001060a7899 */ /* 0x000fc400080006ff */
[----:B------:R-:W-:Y:S02]  /*5060*/  USHF.R.S32.HI UR7, URZ, 0x7, UR7 ;  /* 0x00000007ff077899 */ /* 0x000fe40008011407 */
[----:B------:R-:W-:Y:S01]  /*5070*/  USHF.L.U64.HI UR4, UR6, 0x1, UR4 ;  /* 0x0000000106047899 */ /* 0x000fe20008010204 */
[----:B--2---:R-:W-:Y:S02]  /*5080*/  LOP3.LUT R3, R9, 0x40, RZ, 0x3c, !PT ;  /* 0x0000004009037812 */ /* 0x004fe400078e3cff */
[----:B---3--:R-:W-:-:S05]  /*5090*/  LOP3.LUT R2, R7, 0x40, RZ, 0x3c, !PT ;  /* 0x0000004007027812 */ /* 0x008fca00078e3cff */
[----:B------:R1:W-:Y:S04]  /*50a0*/  STL [R1+0x74c], R2 ;  /* 0x00074c0201007387 */ /* 0x0003e80000100800 */
[----:B------:R1:W-:Y:S02]  /*50b0*/  STL [R1+0x754], R3 ;  /* 0x0007540301007387 */ /* 0x0003e40000100800 */
.L_x_1:
[----:B-1---5:R-:W2:Y:S01]  /*50c0*/  LDL R3, [R1+0x94] ;  /* 0x0000940001037983 */ /* 0x022ea20000100800 */
[----:B------:R-:W0:Y:S03]  /*50d0*/  LDC R6, c[0x0][0x3a0] ;  /* 0x0000e800ff067b82 */ /* 0x000e260000000800 */
[----:B------:R-:W2:Y:S04]  /*50e0*/  LDL R2, [R1+0x98] ;  /* 0x0000980001027983 */ /* 0x000ea80000100800 */
[----:B------:R-:W-:Y:S04]  /*50f0*/  STL [R1+0xbb8], R19 ;  /* 0x000bb81301007387 */ /* 0x000fe80000100800 */
[----:B------:R-:W-:Y:S04]  /*5100*/  STL [R1+0xbc4], R19 ;  /* 0x000bc41301007387 */ /* 0x000fe80000100800 */
[----:B------:R-:W-:Y:S04]  /*5110*/  STL [R1+0xbcc], R19 ;  /* 0x000bcc1301007387 */ /* 0x000fe80000100800 */
[----:B------:R-:W-:Y:S04]  /*5120*/  STL [R1+0xba0], R18 ;  /* 0x000ba01201007387 */ /* 0x000fe80000100800 */
[----:B------:R-:W-:Y:S04]  /*5130*/  STL [R1+0xba8], R18 ;  /* 0x000ba81201007387 */ /* 0x000fe80000100800 */
[----:B------:R-:W-:Y:S04]  /*5140*/  STL [R1+0xbb4], R18 ;  /* 0x000bb41201007387 */ /* 0x000fe80000100800 */
[----:B------:R-:W-:Y:S04]  /*5150*/  STL [R1+0xbbc], R18 ;  /* 0x000bbc1201007387 */ /* 0x000fe80000100800 */
[----:B------:R-:W-:Y:S04]  /*5160*/  STL [R1+0xbc8], R18 ;  /* 0x000bc81201007387 */ /* 0x000fe80000100800 */
[----:B------:R1:W-:Y:S04]  /*5170*/  STL [R1+0xbd0], R18 ;  /* 0x000bd01201007387 */ /* 0x0003e80000100800 */
        /* <DEDUP_REMOVED lines=107> */
[----:B------:R-:W0:Y:S01]  /*5830*/  LDL.LU R29, [R1+0x230] ;  /* 0x00023000011d7983 */ /* 0x000e220000300800 */
[----:B------:R-:W-:-:S02]  /*5840*/  PRMT R20, RZ, 0x7610, R20 ;  /* 0x00007610ff147816 */ /* 0x000fc40000000014 */
[----:B-1----:R-:W-:Y:S02]  /*5850*/  PRMT R18, RZ, 0x7610, R18 ;  /* 0x00007610ff127816 */ /* 0x002fe40000000012 */
[----:B------:R-:W-:Y:S01]  /*5860*/  PRMT R19, RZ, 0x7610, R19 ;  /* 0x00007610ff137816 */ /* 0x000fe20000000013 */
[----:B0-----:R-:W-:Y:S01]  /*5870*/  IMAD R6, R29, -0x80, R6 ;  /* 0xffffff801d067824 */ /* 0x001fe200078e0206 */
[----:B------:R-:W-:Y:S04]  /*5880*/  STL [R1+0x858], R29 ;  /* 0x0008581d01007387 */ /* 0x000fe80000100800 */
[C---:B------:R-:W-:Y:S02]  /*5890*/  ISETP.GT.AND P2, PT, R6.reuse, RZ, PT ;  /* 0x000000ff0600720c */ /* 0x040fe40003f44270 */
[----:B------:R-:W-:-:S02]  /*58a0*/  ISETP.GT.AND P3, PT, R6, 0x1, PT ;  /* 0x000000010600780c */ /* 0x000fc40003f64270 */
[C---:B------:R-:W-:Y:S02]  /*58b0*/  ISETP.GT.AND P4, PT, R6.reuse, 0x2, PT ;  /* 0x000000020600780c */ /* 0x040fe40003f84270 */
[C---:B------:R-:W-:Y:S02]  /*58c0*/  ISETP.GT.AND P1, PT, R6.reuse, 0x3, PT ;  /* 0x000000030600780c */ /* 0x040fe40003f24270 */
[----:B------:R-:W-:-:S05]  /*58d0*/  ISETP.GT.AND P0, PT, R6, 0x4, PT ;  /* 0x000000040600780c */ /* 0x000fca0003f04270 */
[----:B--2---:R0:W2:Y:S04]  /*58e0*/  @P2 LDG.E.U16 R20, desc[UR8][R2.64] ;  /* 0x0000000802142981 */ /* 0x0040a8000c1e1500 */
[----:B------:R-:W0:Y:S04]  /*58f0*/  LDL R2, [R1+0x6b8] ;  /* 0x0006b80001027983 */ /* 0x000e280000100800 */
[----:B------:R-:W0:Y:S02]  /*5900*/  LDL R3, [R1+0x6bc] ;  /* 0x0006bc0001037983 */ /* 0x000e240000100800 */
[----:B0-----:R-:W-:-:S04]  /*5910*/  @P3 LOP3.LUT R3, R3, R2, RZ, 0x3c, !PT ;  /* 0x0000000203033212 */ /* 0x001fc800078e3cff */
[----:B------:R-:W-:-:S04]  /*5920*/  @P3 LOP3.LUT R2, R3, R2, RZ, 0x3c, !PT ;  /* 0x0000000203023212 */ /* 0x000fc800078e3cff */
[----:B------:R-:W-:-:S05]  /*5930*/  @P3 LOP3.LUT R3, R3, R2, RZ, 0x3c, !PT ;  /* 0x0000000203033212 */ /* 0x000fca00078e3cff */
[----:B------:R-:W3:Y:S04]  /*5940*/  @P3 LDG.E.U16 R18, desc[UR8][R2.64] ;  /* 0x0000000802123981 */ /* 0x000ee8000c1e1500 */
[----:B---3--:R0:W-:Y:S04]  /*5950*/  STL [R1+0x208], R18 ;  /* 0x0002081201007387 */ /* 0x0081e80000100800 */
[----:B0-----:R-:W3:Y:S04]  /*5960*/  LDL.LU R18, [R1+0xbd0] ;  /* 0x000bd00001127983 */ /* 0x001ee80000300800 */
[----:B------:R-:W4:Y:S04]  /*5970*/  LDL R2, [R1+0x6b0] ;  /* 0x0006b00001027983 */ /* 0x000f280000100800 */
[----:B------:R-:W4:Y:S02]  /*5980*/  LDL R3, [R1+0x6b4] ;  /* 0x0006b40001037983 */ /* 0x000f240000100800 */
[----:B----4-:R-:W-:-:S04]  /*5990*/  @P4 LOP3.LUT R3, R3, R2, RZ, 0x3c, !PT ;  /* 0x0000000203034212 */ /* 0x010fc800078e3cff */
[----:B------:R-:W-:-:S04]  /*59a0*/  @P4 LOP3.LUT R2, R3, R2, RZ, 0x3c, !PT ;  /* 0x0000000203024212 */ /* 0x000fc800078e3cff */
[----:B------:R-:W-:-:S05]  /*59b0*/  @P4 LOP3.LUT R3, R3, R2, RZ, 0x3c, !PT ;  /* 0x0000000203034212 */ /* 0x000fca00078e3cff */
[----:B------:R-:W4:Y:S04]  /*59c0*/  @P4 LDG.E.U16 R19, desc[UR8][R2.64] ;  /* 0x0000000802134981 */ /* 0x000f28000c1e1500 */
[----:B----4-:R0:W-:Y:S04]  /*59d0*/  STL [R1+0x22c], R19 ;  /* 0x00022c1301007387 */ /* 0x0101e80000100800 */
[----:B0-----:R-:W4:Y:S04]  /*59e0*/  LDL.LU R19, [R1+0xbcc] ;  /* 0x000bcc0001137983 */ /* 0x001f280000300800 */
[----:B------:R-:W2:Y:S04]  /*59f0*/  LDL R2, [R1+0x6a8] ;  /* 0x0006a80001027983 */ /* 0x000ea80000100800 */
[----:B------:R-:W2:Y:S01]  /*5a00*/  LDL R3, [R1+0x6ac] ;  /* 0x0006ac0001037983 */ /* 0x000ea20000100800 */
[----:B---3--:R-:W-:-:S02]  /*5a10*/  PRMT R18, RZ, 0x7610, R18 ;  /* 0x00007610ff127816 */ /* 0x008fc40000000012 */
[C---:B------:R-:W-:Y:S02]  /*5a20*/  ISETP.GT.AND P2, PT, R6.reuse, 0x5, PT ;  /* 0x000000050600780c */ /* 0x040fe40003f44270 */
[----:B------:R-:W-:Y:S02]  /*5a30*/  PRMT R17, RZ, 0x7610, R17 ;  /* 0x00007610ff117816 */ /* 0x000fe40000000011 */
[C---:B------:R-:W-:Y:S02]  /*5a40*/  ISETP.GT.AND P3, PT, R6.reuse, 0x6, PT ;  /* 0x000000060600780c */ /* 0x040fe40003f64270 */
[----:B------:R-:W-:Y:S02]  /*5a50*/  ISETP.GT.AND P4, PT, R6, 0x7, PT ;  /* 0x000000070600780c */ /* 0x000fe40003f84270 */
[----:B----4-:R-:W-:Y:S02]  /*5a60*/  PRMT R19, RZ, 0x7610, R19 ;  /* 0x00007610ff137816 */ /* 0x010fe40000000013 */
[----:B--2---:R-:W-:-:S04]  /*5a70*/  @P1 LOP3.LUT R3, R3, R2, RZ, 0x3c, !PT ;  /* 0x0000000203031212 */ /* 0x004fc800078e3cff */
[----:B------:R-:W-:-:S04]  /*5a80*/  @P1 LOP3.LUT R2, R3, R2, RZ, 0x3c, !PT ;  /* 0x0000000203021212 */ /* 0x000fc800078e3cff */
[----:B------:R-:W-:-:S05]  /*5a90*/  @P1 LOP3.LUT R3, R3, R2, RZ, 0x3c, !PT ;  /* 0x0000000203031212 */ /* 0x000fca00078e3cff */
[----:B------:R-:W2:Y:S04]  /*5aa0*/  @P1 LDG.E.U16 R18, desc[UR8][R2.64] ;  /* 0x0000000802121981 */ /* 0x000ea8000c1e1500 */
[----:B--2---:R0:W-:Y:S04]  /*5ab0*/  STL [R1+0x228], R18 ;  /* 0x0002281201007387 */ /* 0x0041e80000100800 */
[----:B0-----:R-:W2:Y:S04]  /*5ac0*/  LDL.LU R18, [R1+0xbc8] ;  /* 0x000bc80001127983 */ /* 0x001ea80000300800 */
[----:B------:R-:W3:Y:S04]  /*5ad0*/  LDL R2, [R1+0x6a0] ;  /* 0x0006a00001027983 */ /* 0x000ee80000100800 */
[----:B------:R-:W3:Y:S02]  /*5ae0*/  LDL R3, [R1+0x6a4] ;  /* 0x0006a40001037983 */ /* 0x000ee40000100800 */
[----:B---3--:R-:W-:-:S04]  /*5af0*/  @P0 LOP3.LUT R3, R3, R2, RZ, 0x3c, !PT ;  /* 0x0000000203030212 */ /* 0x008fc800078e3cff */
[----:B------:R-:W-:-:S04]  /*5b00*/  @P0 LOP3.LUT R2, R3, R2, RZ, 0x3c, !PT ;  /* 0x0000000203020212 */ /* 0x000fc800078e3cff */
[----:B------:R-:W-:-:S05]  /*5b10*/  @P0 LOP3.LUT R3, R3, R2, RZ, 0x3c, !PT ;  /* 0x0000000203030212 */ /* 0x000fca00078e3cff */
[----:B------:R-:W3:Y:S04]  /*5b20*/  @P0 LDG.E.U16 R19, desc[UR8][R2.64] ;  /* 0x0000000802130981 */ /* 0x000ee8000c1e1500 */
[----:B---3--:R0:W-:Y:S04]  /*5b30*/  STL [R1+0x224], R19 ;  /* 0x0002241301007387 */ /* 0x0081e80000100800 */
[----:B0-----:R-:W3:Y:S04]  /*5b40*/  LDL.LU R19, [R1+0xbc4] ;  /* 0x000bc40001137983 */ /* 0x001ee80000300800 */
[----:B------:R-:W4:Y:S04]  /*5b50*/  LDL R2, [R1+0x698] ;  /* 0x0006980001027983 */ /* 0x000f280000100800 */
[----:B------:R-:W4:Y:S01]  /*5b60*/  LDL R3, [R1+0x69c] ;  /* 0x00069c0001037983 */ /* 0x000f220000100800 */
[----:B--2---:R-:W-:-:S02]  /*5b70*/  PRMT R18, RZ, 0x7610, R18 ;  /* 0x00007610ff127816 */ /* 0x004fc40000000012 */
[C---:B------:R-:W-:Y:S02]  /*5b80*/  ISETP.GT.AND P1, PT, R6.reuse, 0x8, PT ;  /* 0x000000080600780c */ /* 0x040fe40003f24270 */
[----:B------:R-:W-:Y:S02]  /*5b90*/  ISETP.GT.AND P0, PT, R6, 0x9, PT ;  /* 0x000000090600780c */ /* 0x000fe40003f04270 */
[----:B---3--:R-:W-:Y:S02]  /*5ba0*/  PRMT R19, RZ, 0x7610, R19 ;  /* 0x00007610ff137816 */ /* 0x008fe40000000013 */
[----:B----4-:R-:W-:-:S04]  /*5bb0*/  @P2 LOP3.LUT R3, R3, R2, RZ, 0x3c, !PT ;  /* 0x0000000203032212 */ /* 0x010fc800078e3cff */
        /* <DEDUP_REMOVED lines=21> */
[----:B------:R-:W4:Y:S04]  /*5d10*/  LDL R2, [R1+0x680] ;  /* 0x0006800001027983 */ /* 0x000f280000100800 */
[----:B------:R-:W4:Y:S01]  /*5d20*/  LDL R3, [R1+0x684] ;  /* 0x0006840001037983 */ /* 0x000f220000100800 */
[----:B---3--:R-:W-:-:S02]  /*5d30*/  PRMT R18, RZ, 0x7610, R18 ;  /* 0x00007610ff127816 */ /* 0x008fc40000000012 */
[C---:B------:R-:W-:Y:S02]  /*5d40*/  ISETP.GT.AND P2, PT, R6.reuse, 0xa, PT ;  /* 0x0000000a0600780c */ /* 0x040fe40003f44270 */
[----:B------:R-:W-:Y:S02]  /*5d50*/  PRMT R16, RZ, 0x7610, R16 ;  /* 0x00007610ff107816 */ /* 0x000fe40000000010 */
[C---:B------:R-:W-:Y:S02]  /*5d60*/  ISETP.GT.AND P3, PT, R6.reuse, 0xb, PT ;  /* 0x0000000b0600780c */ /* 0x040fe40003f64270 */
[----:B--2---:R-:W-:Y:S02]  /*5d70*/  PRMT R17, RZ, 0x7610, R17 ;  /* 0x00007610ff117816 */ /* 0x004fe40000000011 */
[----:B------:R-:W-:Y:S02]  /*5d80*/  ISETP.GT.AND P4, PT, R6, 0xc, PT ;  /* 0x0000000c0600780c */ /* 0x000fe40003f84270 */
[----:B----4-:R-:W-:-:S02]  /*5d90*/  PRMT R19, RZ, 0x7610, R19 ;  /* 0x00007610ff137816 */ /* 0x010fc40000000013 */
[----:B------:R-:W-:-:S04]  /*5da0*/  @P1 LOP3.LUT R3, R3, R2, RZ, 0x3c, !PT ;  /* 0x0000000203031212 */ /* 0x000fc800078e3cff */
[----:B------:R-:W-:-:S04]  /*5db0*/  @P1 LOP3.LUT R2, R3, R2, RZ, 0x3c, !PT ;  /* 0x0000000203021212 */ /* 0x000fc800078e3cff */
[----:B------:R-:W-:-:S05]  /*5dc0*/  @P1 LOP3.LUT R3, R3, R2, RZ, 0x3c, !PT ;  /* 0x0000000203031212 */ /* 0x000fca00078e3cff */
[----:B------:R0:W2:Y:S04]  /*5dd0*/  @P1 LDG.E.U16 R19, desc[UR8][R2.64] ;  /* 0x0000000802131981 */ /* 0x0000a8000c1e1500 */
        /* <DEDUP_REMOVED lines=9> */
[----:B------:R-:W4:Y:S01]  /*5e70*/  LDL R3, [R1+0x674] ;  /* 0x0006740001037983 */ /* 0x000f220000100800 */
[----:B------:R-:W-:-:S02]  /*5e80*/  ISETP.GT.AND P1, PT, R6, 0xd, PT ;  /* 0x0000000d0600780c */ /* 0x000fc40003f24270 */
[----:B------:R-:W-:Y:S02]  /*5e90*/  ISETP.GT.AND P0, PT, R6, 0xe, PT ;  /* 0x0000000e0600780c */ /* 0x000fe40003f04270 */
[----:B---3--:R-:W-:Y:S02]  /*5ea0*/  PRMT R18, RZ, 0x7610, R18 ;  /* 0x00007610ff127816 */ /* 0x008fe40000000012 */
[----:B----4-:R-:W-:-:S04]  /*5eb0*/  @P2 LOP3.LUT R3, R3, R2, RZ, 0x3c, !PT ;  /* 0x0000000203032212 */ /* 0x010fc800078e3cff */
        /* <DEDUP_REMOVED lines=14> */
[----:B------:R-:W2:Y:S02]  /*5fa0*/  LDL R3, [R1+0x664] ;  /* 0x0006640001037983 */ /* 0x000ea40000100800 */
[----:B--2---:R-:W-:-:S04]  /*5fb0*/  @P4 LOP3.LUT R3, R3, R2, RZ, 0x3c, !PT ;  /* 0x0000000203034212 */ /* 0x004fc800078e3cff */
[----:B------:R-:W-:-:S04]  /*5fc0*/  @P4 LOP3.LUT R2, R3, R2, RZ, 0x3c, !PT ;  /* 0x0000000203024212 */ /* 0x000fc800078e3cff */
[----:B------:R-:W-:-:S05]  /*5fd0*/  @P4 LOP3.LUT R3, R3, R2, RZ, 0x3c, !PT ;  /* 0x0000000203034212 */ /* 0x000fca00078e3cff */
[----:B------:R-:W2:Y:S04]  /*5fe0*/  @P4 LDG.E.U16 R18, desc[UR8][R2.64] ;  /* 0x0000000802124981 */ /* 0x000ea8000c1e1500 */
[----:B--2---:R0:W-:Y:S04]  /*5ff0*/  STL [R1+0x20c], R18 ;  /* 0x00020c1201007387 */ /* 0x0041e80000100800 */
[----:B0-----:R-:W2:Y:S04]  /*6000*/  LDL.LU R18, [R1+0xba8] ;  /* 0x000ba80001127983 */ /* 0x001ea80000300800 */
[----:B------:R-:W2:Y:S04]  /*6010*/  LDL R2, [R1+0x658] ;  /* 0x0006580001027983 */ /* 0x000ea80000100800 */
[----:B------:R-:W2:Y:S01]  /*6020*/  LDL R3, [R1+0x65c] ;  /* 0x00065c0001037983 */ /* 0x000ea20000100800 */
[----:B----4-:R-:W-:-:S02]  /*6030*/  PRMT R17, RZ, 0x7610, R17 ;  /* 0x00007610ff117816 */ /* 0x010fc40000000011 */
[C---:B------:R-:W-:Y:S02]  /*6040*/  ISETP.GT.AND P2, PT, R6.reuse, 0xf, PT ;  /* 0x0000000f0600780c */ /* 0x040fe40003f44270 */
[----:B---3--:R-:W-:Y:S02]  /*6050*/  PRMT R16, RZ, 0x7610, R16 ;  /* 0x00007610ff107816 */ /* 0x008fe40000000010 */
[C---:B------:R-:W-:Y:S02]  /*6060*/  ISETP.GT.AND P3, PT, R6.reuse, 0x10, PT ;  /* 0x000000100600780c */ /* 0x040fe40003f64270 */
[----:B------:R-:W-:Y:S02]  /*6070*/  ISETP.GT.AND P4, PT, R6, 0x11, PT ;  /* 0x000000110600780c */ /* 0x000fe40003f84270 */
[----:B--2---:R-:W-:Y:S02]  /*6080*/  PRMT R18, RZ, 0x7610, R18 ;  /* 0x00007610ff127816 */ /* 0x004fe40000000012 */
[----:B------:R-:W-:-:S04]  /*6090*/  @P1 LOP3.LUT R3, R3, R2, RZ, 0x3c, !PT ;  /* 0x0000000203031212 */ /* 0x000fc800078e3cff */
        /* <DEDUP_REMOVED lines=30> */
[----:B------:R0:W3:Y:S04]  /*6280*/  @P3 LDG.E.U16 R18, desc[UR8][R2.64] ;  /* 0x0000000802123981 */ /* 0x0000e8000c1e1500 */
[----:B------:R-:W0:Y:S04]  /*6290*/  LDL R2, [R1+0x638] ;  /* 0x0006380001027983 */ /* 0x000e280000100800 */
[----:B------:R-:W0:Y:S02]  /*62a0*/  LDL R3, [R1+0x63c] ;  /* 0x00063c0001037983 */ /* 0x000e240000100800 */
[----:B0-----:R-:W-:-:S04]  /*62b0*/  @P4 LOP3.LUT R3, R3, R2, RZ, 0x3c, !PT ;  /* 0x0000000203034212 */ /* 0x001fc800078e3cff */
[----:B------:R-:W-:-:S04]  /*62c0*/  @P4 LOP3.LUT R2, R3, R2, RZ, 0x3c, !PT ;  /* 0x0000000203024212 */ /* 0x000fc800078e3cff */
[----:B------:R-:W-:-:S05]  /*62d0*/  @P4 LOP3.LUT R3, R3, R2, RZ, 0x3c, !PT ;  /* 0x0000000203034212 */ /* 0x000fca00078e3cff */
[----:B------:R-:W4:Y:S04]  /*62e0*/  @P4 LDG.E.U16 R17, desc[UR8][R2.64] ;  /* 0x0000000802114981 */ /* 0x000f28000c1e1500 */
[----:B----4-:R0:W-:Y:S04]  /*62f0*/  STL [R1+0x1dc], R17 ;  /* 0x0001dc1101007387 */ /* 0x0101e80000100800 */
[----:B0-----:R-:W4:Y:S04]  /*6300*/  LDL.LU R17, [R1+0xb98] ;  /* 0x000b980001117983 */ /* 0x001f280000300800 */
[----:B------:R-:W3:Y:S04]  /*6310*/  LDL R2, [R1+0x630] ;  /* 0x0006300001027983 */ /* 0x000ee80000100800 */
[----:B------:R-:W3:Y:S01]  /*6320*/  LDL R3, [R1+0x634] ;  /* 0x0006340001037983 */ /* 0x000ee20000100800 */
[----:B--2---:R-:W-:-:S02]  /*6330*/  PRMT R16, RZ, 0x7610, R16 ;  /* 0x00007610ff107816 */ /* 0x004fc40000000010 */
[C---:B------:R-:W-:Y:S02]  /*6340*/  ISETP.GT.AND P2, PT, R6.reuse, 0x14, PT ;  /* 0x000000140600780c */ /* 0x040fe40003f44270 */
[----:B------:R-:W-:Y:S02]  /*6350*/  PRMT R5, RZ, 0x7610, R5 ;  /* 0x00007610ff057816 */ /* 0x000fe40000000005 */
[C---:B------:R-:W-:Y:S02]  /*6360*/  ISETP.GT.AND P3, PT, R6.reuse, 0x15, PT ;  /* 0x000000150600780c */ /* 0x040fe40003f64270 */
[----:B------:R-:W-:Y:S02]  /*6370*/  ISETP.GT.AND P4, PT, R6, 0x16, PT ;  /* 0x000000160600780c */ /* 0x000fe40003f84270 */
[----:B----4-:R-:W-:Y:S02]  /*6380*/  PRMT R17, RZ, 0x7610, R17 ;  /* 0x00007610ff117816 */ /* 0x010fe40000000011 */
[----:B---3--:R-:W-:-:S04]  /*6390*/  @P1 LOP3.LUT R3, R3, R2, RZ, 0x3c, !PT ;  /* 0x0000000203031212 */ /* 0x008fc800078e3cff */
        /* <DEDUP_REMOVED lines=63> */
[----:B------:R-:W0:Y:S01]  /*6790*/  LDL R3, [R1+0x5fc] ;  /* 0x0005fc0001037983 */ /* 0x000e220000100800 */
[----:B--2---:R-:W-:Y:S02]  /*67a0*/  PRMT R16, RZ, 0x7610, R16 ;  /* 0x00007610ff107816 */ /* 0x004fe40000000010 */
[----:B------:R-:W-:-:S02]  /*67b0*/  ISETP.GT.AND P1, PT, R6, 0x1c, PT ;  /* 0x0000001c0600780c */ /* 0x000fc40003f24270 */
[----:B------:R-:W-:Y:S02]  /*67c0*/  ISETP.GT.AND P0, PT, R6, 0x1d, PT ;  /* 0x0000001d0600780c */ /* 0x000fe40003f04270 */
[----:B0-----:R-:W-:-:S04]  /*67d0*/  @P2 LOP3.LUT R3, R3, R2, RZ, 0x3c, !PT ;  /* 0x0000000203032212 */ /* 0x001fc800078e3cff */
[----:B------:R-:W-:-:S04]  /*67e0*/  @P2 LOP3.LUT R2, R3, R2, RZ, 0x3c, !PT ;  /* 0x0000000203022212 */ /* 0x000fc800078e3cff */
[----:B------:R-:W-:-:S05]  /*67f0*/  @P2 LOP3.LUT R3, R3, R2, RZ, 0x3c, !PT ;  /* 0x0000000203032212 */ /* 0x000fca00078e3cff */
[----:B------:R-:W2:Y:S04]  /*6800*/  @P2 LDG.E.U16 R4, desc[UR8][R2.64] ;  /* 0x0000000802042981 */ /* 0x000ea8000c1e1500 */
[----:B--2---:R0:W-:Y:S04]  /*6810*/  STL [R1+0x1bc], R4 ;  /* 0x0001bc0401007387 */ /* 0x0041e80000100800 */
[----:B0-----:R-:W2:Y:S04]  /*6820*/  LDL.LU R4, [R1+0xb7c] ;  /* 0x000b7c0001047983 */ /* 0x001ea80000300800 */
        /* <DEDUP_REMOVED lines=16> */
[----:B------:R-:W3:Y:S04]  /*6930*/  LDL R2, [R1+0x5e0] ;  /* 0x0005e00001027983 */ /* 0x000ee80000100800 */
[----:B------:R-:W3:Y:S01]  /*6940*/  LDL R3, [R1+0x5e4] ;  /* 0x0005e40001037983 */ /* 0x000ee20000100800 */
[----:B----4-:R-:W-:-:S02]  /*6950*/  PRMT R5, RZ, 0x7610, R5 ;  /* 0x00007610ff057816 */ /* 0x010fc40000000005 */
[C---:B------:R-:W-:Y:S02]  /*6960*/  ISETP.GT.AND P2, PT, R6.reuse, 0x1e, PT ;  /* 0x0000001e0600780c */ /* 0x040fe40003f44270 */
[----:B------:R-:W-:Y:S02]  /*6970*/  PRMT R4, RZ, 0x7610, R4 ;  /* 0x00007610ff047816 */ /* 0x000fe40000000004 */
[C---:B------:R-:W-:Y:S02]  /*6980*/  ISETP.GT.AND P3, PT, R6.reuse, 0x1f, PT ;  /* 0x0000001f0600780c */ /* 0x040fe40003f64270 */
[----:B------:R-:W-:Y:S02]  /*6990*/  ISETP.GT.AND P4, PT, R6, 0x20, PT ;  /* 0x000000200600780c */ /* 0x000fe40003f84270 */
[----:B--2---:R-:W-:Y:S02]  /*69a0*/  PRMT R16, RZ, 0x7610, R16 ;  /* 0x00007610ff107816 */ /* 0x004fe40000000010 */
        /* <DEDUP_REMOVED lines=39> */
[----:B------:R0:W4:Y:S04]  /*6c20*/  @P4 LDG.E.U16 R16, desc[UR8][R2.64] ;  /* 0x0000000802104981 */ /* 0x000128000c1e1500 */
[----:B------:R-:W0:Y:S04]  /*6c30*/  LDL R2, [R1+0x5b8] ;  /* 0x0005b80001027983 */ /* 0x000e280000100800 */
[----:B------:R-:W0:Y:S01]  /*6c40*/  LDL R3, [R1+0x5bc] ;  /* 0x0005bc0001037983 */ /* 0x000e220000100800 */
[----:B--2---:R-:W-:Y:S02]  /*6c50*/  PRMT R4, RZ, 0x7610, R4 ;  /* 0x00007610ff047816 */ /* 0x004fe40000000004 */
[----:B---3--:R-:W-:-:S02]  /*6c60*/  PRMT R5, RZ, 0x7610, R5 ;  /* 0x00007610ff057816 */ /* 0x008fc40000000005 */
[C---:B------:R-:W-:Y:S02]  /*6c70*/  ISETP.GT.AND P2, PT, R6.reuse, 0x23, PT ;  /* 0x000000230600780c */ /* 0x040fe40003f44270 */
[----:B------:R-:W-:Y:S02]  /*6c80*/  PRMT R7, RZ, 0x7610, R7 ;  /* 0x00007610ff077816 */ /* 0x000fe40000000007 */
[C---:B------:R-:W-:Y:S02]  /*6c90*/  ISETP.GT.AND P3, PT, R6.reuse, 0x24, PT ;  /* 0x000000240600780c */ /* 0x040fe40003f64270 */
[----:B------:R-:W-:Y:S02]  /*6ca0*/  ISETP.GT.AND P4, PT, R6, 0x25, PT ;  /* 0x000000250600780c */ /* 0x000fe40003f84270 */
[----:B0-----:R-:W-:-:S04]  /*6cb0*/  @P1 LOP3.LUT R3, R3, R2, RZ, 0x3c, !PT ;  /* 0x0000000203031212 */ /* 0x001fc800078e3cff */
        /* <DEDUP_REMOVED lines=45> */
[C---:B------:R-:W-:Y:S02]  /*6f90*/  ISETP.GT.AND P3, PT, R6.reuse, 0x29, PT ;  /* 0x000000290600780c */ /* 0x040fe40003f64270 */
[----:B--2---:R-:W-:Y:S02]  /*6fa0*/  PRMT R7, RZ, 0x7610, R7 ;  /* 0x00007610ff077816 */ /* 0x004fe40000000007 */
[----:B------:R-:W-:Y:S02]  /*6fb0*/  ISETP.GT.AND P4, PT, R6, 0x2a, PT ;  /* 0x0000002a0600780c */ /* 0x000fe40003f84270 */
[----:B----4-:R-:W-:Y:S02]  /*6fc0*/  PRMT R5, RZ, 0x7610, R5 ;  /* 0x00007610ff057816 */ /* 0x010fe40000000005 */
        /* <DEDUP_REMOVED lines=578> */
[----:B------:R-:W-:-:S02]  /*93f0*/  PRMT R0, RZ, 0x7610, R0 ;  /* 0x00007610ff007816 */ /* 0x000fc40000000000 */
[C---:B------:R-:W-:Y:S02]  /*9400*/  ISETP.GT.AND P2, PT, R6.reuse, 0x64, PT ;  /* 0x000000640600780c */ /* 0x040fe40003f44270 */
[----:B------:R-:W-:Y:S02]  /*9410*/  PRMT R9, RZ, 0x7610, R9 ;  /* 0x00007610ff097816 */ /* 0x000fe40000000009 */
[C---:B------:R-:W-:Y:S02]  /*9420*/  ISETP.GT.AND P3, PT, R6.reuse, 0x65, PT ;  /* 0x000000650600780c */ /* 0x040fe40003f64270 */
[----:B--2---:R-:W-:Y:S02]  /*9430*/  PRMT R8, RZ, 0x7610, R8 ;  /* 0x00007610ff087816 */ /* 0x004fe40000000008 */
[----:B------:R-:W-:Y:S02]  /*9440*/  ISETP.GT.AND P4, PT, R6, 0x66, PT ;  /* 0x000000660600780c */ /* 0x000fe40003f84270 */
[----:B----4-:R-:W-:-:S02]  /*9450*/  PRMT R10, RZ, 0x7610, R10 ;  /* 0x00007610ff0a7816 */ /* 0x010fc4000000000a */
        /* <DEDUP_REMOVED lines=12> */
[----:B------:R-:W4:Y:S04]  /*9520*/  LDL R2, [R1+0x3a0] ;  /* 0x0003a00001027983 */ /* 0x000f280000100800 */
[----:B------:R-:W4:Y:S01]  /*9530*/  LDL R3, [R1+0x3a4] ;  /* 0x0003a40001037983 */ /* 0x000f220000100800 */
[----:B--2---:R-:W-:Y:S02]  /*9540*/  PRMT R10, RZ, 0x7610, R10 ;  /* 0x00007610ff0a7816 */ /* 0x004fe4000000000a */
[----:B------:R-:W-:-:S02]  /*9550*/  ISETP.GT.AND P0, PT, R6, 0x67, PT ;  /* 0x000000670600780c */ /* 0x000fc40003f04270 */
[----:B------:R-:W-:Y:S01]  /*9560*/  ISETP.GT.AND P1, PT, R6, 0x68, PT ;  /* 0x000000680600780c */ /* 0x000fe20003f24270 */
[----:B---3--:R-:W-:Y:S01]  /*9570*/  STL [R1+0xa04], R0 ;  /* 0x000a040001007387 */ /* 0x008fe20000100800 */
        /* <DEDUP_REMOVED lines=41> */
[----:B------:R-:W-:Y:S02]  /*9810*/  PRMT R9, RZ, 0x7610, R9 ;  /* 0x00007610ff097816 */ /* 0x000fe40000000009 */
[----:B------:R-:W-:-:S02]  /*9820*/  ISETP.GT.AND P0, PT, R6, 0x70, PT ;  /* 0x000000700600780c */ /* 0x000fc40003f04270 */
        /* <DEDUP_REMOVED lines=9> */
[----:B------:R-:W-:Y:S02]  /*98c0*/  ISETP.GT.AND P1, PT, R6, 0x78, PT ;  /* 0x000000780600780c */ /* 0x000fe40003f24270 */
[----:B---3--:R-:W-:-:S04]  /*98d0*/  @P0 LOP3.LUT R3, R3, R2, RZ, 0x3c, !PT ;  /* 0x0000000203030212 */ /* 0x008fc800078e3cff */
[----:B------:R-:W-:-:S04]  /*98e0*/  @P0 LOP3.LUT R2, R3, R2, RZ, 0x3c, !PT ;  /* 0x0000000203020212 */ /* 0x000fc800078e3cff */
[----:B------:R-:W-:-:S05]  /*98f0*/  @P0 LOP3.LUT R3, R3, R2, RZ, 0x3c, !PT ;  /* 0x0000000203030212 */ /* 0x000fca00078e3cff */
[----:B------:R0:W2:Y:S04]  /*9900*/  @P0 LDG.E.U16 R8, desc[UR8][R2.64] ;  /* 0x0000000802080981 */ /* 0x0000a8000c1e1500 */
[----:B------:R-:W0:Y:S04]  /*9910*/  LDL R2, [R1+0x300] ;  /* 0x0003000001027983 */ /* 0x000e280000100800 */
[----:B------:R-:W0:Y:S01]  /*9920*/  LDL R3, [R1+0x304] ;  /* 0x0003040001037983 */ /* 0x000e220000100800 */
[----:B----4-:R-:W-:Y:S02]  /*9930*/  PRMT R9, RZ, 0x7610, R9 ;  /* 0x00007610ff097816 */ /* 0x010fe40000000009 */
[----:B------:R-:W-:-:S02]  /*9940*/  ISETP.GT.AND P0, PT, R6, 0x6a, PT ;  /* 0x0000006a0600780c */ /* 0x000fc40003f04270 */
[----:B0-----:R-:W-:-:S04]  /*9950*/  @P1 LOP3.LUT R3, R3, R2, RZ, 0x3c, !PT ;  /* 0x0000000203031212 */ /* 0x001fc800078e3cff */
        /* <DEDUP_REMOVED lines=13> */
[----:B------:R-:W2:Y:S04]  /*9a30*/  LDL R2, [R1+0x368] ;  /* 0x0003680001027983 */ /* 0x000ea80000100800 */
[----:B------:R-:W2:Y:S01]  /*9a40*/  LDL R3, [R1+0x36c] ;  /* 0x00036c0001037983 */ /* 0x000ea20000100800 */
[----:B------:R-:W-:-:S02]  /*9a50*/  ISETP.GT.AND P0, PT, R6, 0x6c, PT ;  /* 0x0000006c0600780c */ /* 0x000fc40003f04270 */
[----:B----4-:R-:W-:Y:S02]  /*9a60*/  PRMT R28, RZ, 0x7610, R28 ;  /* 0x00007610ff1c7816 */ /* 0x010fe4000000001c */
[----:B--2---:R-:W-:-:S04]  /*9a70*/  @P1 LOP3.LUT R3, R3, R2, RZ, 0x3c, !PT ;  /* 0x0000000203031212 */ /* 0x004fc800078e3cff */
[----:B------:R-:W-:-:S04]  /*9a80*/  @P1 LOP3.LUT R2, R3, R2, RZ, 0x3c, !PT ;  /* 0x0000000203021212 */ /* 0x000fc800078e3cff */
[----:B------:R-:W-:-:S05]  /*9a90*/  @P1 LOP3.LUT R3, R3, R2, RZ, 0x3c, !PT ;  /* 0x0000000203031212 */ /* 0x000fca00078e3cff */
[----:B------:R-:W2:Y:S04]  /*9aa0*/  @P1 LDG.E.U16 R28, desc[UR8][R2.64] ;  /* 0x00000008021c1981 */ /* 0x000ea8000c1e1500 */
[----:B--2---:R0:W-:Y:S04]  /*9ab0*/  STL [R1+0xb4], R28 ;  /* 0x0000b41c01007387 */ /* 0x0041e80000100800 */
[----:B0-----:R-:W2:Y:S04]  /*9ac0*/  LDL.LU R28, [R1+0xa60] ;  /* 0x000a6000011c7983 */ /* 0x001ea80000300800 */
[----:B------:R-:W4:Y:S04]  /*9ad0*/  LDL R2, [R1+0x360] ;  /* 0x0003600001027983 */ /* 0x000f280000100800 */
[----:B------:R-:W4:Y:S01]  /*9ae0*/  LDL R3, [R1+0x364] ;  /* 0x0003640001037983 */ /* 0x000f220000100800 */
[----:B------:R-:W-:-:S02]  /*9af0*/  ISETP.GT.AND P1, PT, R6, 0x6d, PT ;  /* 0x0000006d0600780c */ /* 0x000fc40003f24270 */
[----:B--2---:R-:W-:Y:S02]  /*9b00*/  PRMT R28, RZ, 0x7610, R28 ;  /* 0x00007610ff1c7816 */ /* 0x004fe4000000001c */
[----:B----4-:R-:W-:-:S04]  /*9b10*/  @P0 LOP3.LUT R3, R3, R2, RZ, 0x3c, !PT ;  /* 0x0000000203030212 */ /* 0x010fc800078e3cff */
        /* <DEDUP_REMOVED lines=117> */
[----:B------:R-:W-:-:S02]  /*a270*/  PRMT R0, RZ, 0x7610, R0 ;  /* 0x00007610ff007816 */ /* 0x000fc40000000000 */
[----:B------:R-:W-:Y:S02]  /*a280*/  ISETP.GT.AND P1, PT, R6, 0x7b, PT ;  /* 0x0000007b0600780c */ /* 0x000fe40003f24270 */
[----:B----4-:R-:W-:-:S04]  /*a290*/  @P0 LOP3.LUT R3, R3, R2, RZ, 0x3c, !PT ;  /* 0x0000000203030212 */ /* 0x010fc800078e3cff */
[----:B------:R-:W-:-:S04]  /*a2a0*/  @P0 LOP3.LUT R2, R3, R2, RZ, 0x3c, !PT ;  /* 0x0000000203020212 */ /* 0x000fc800078e3cff */
[----:B------:R-:W-:-:S05]  /*a2b0*/  @P0 LOP3.LUT R3, R3, R2, RZ, 0x3c, !PT ;  /* 0x0000000203030212 */ /* 0x000fca00078e3cff */
[----:B------:R0:W4:Y:S04]  /*a2c0*/  @P0 LDG.E.U16 R0, desc[UR8][R2.64] ;  /* 0x0000000802000981 */ /* 0x000128000c1e1500 */
[----:B------:R-:W0:Y:S04]  /*a2d0*/  LDL R2, [R1+0x2e8] ;  /* 0x0002e80001027983 */ /* 0x000e280000100800 */
[----:B------:R-:W0:Y:S01]  /*a2e0*/  LDL R3, [R1+0x2ec] ;  /* 0x0002ec0001037983 */ /* 0x000e220000100800 */
[----:B--2---:R-:W-:Y:S02]  /*a2f0*/  PRMT R28, RZ, 0x7610, R28 ;  /* 0x00007610ff1c7816 */ /* 0x004fe4000000001c */
[----:B------:R-:W-:-:S02]  /*a300*/  ISETP.GT.AND P0, PT, R6, 0x7c, PT ;  /* 0x0000007c0600780c */ /* 0x000fc40003f04270 */
[----:B0-----:R-:W-:-:S04]  /*a310*/  @P1 LOP3.LUT R3, R3, R2, RZ, 0x3c, !PT ;  /* 0x0000000203031212 */ /* 0x001fc800078e3cff */
[----:B------:R-:W-:-:S04]  /*a320*/  @P1 LOP3.LUT R2, R3, R2, RZ, 0x3c, !PT ;  /* 0x0000000203021212 */ /* 0x000fc800078e3cff */
[----:B------:R-:W-:-:S05]  /*a330*/  @P1 LOP3.LUT R3, R3, R2, RZ, 0x3c, !PT ;  /* 0x0000000203031212 */ /* 0x000fca00078e3cff */
[----:B------:R-:W2:Y:S04]  /*a340*/  @P1 LDG.E.U16 R28, desc[UR8][R2.64] ;  /* 0x00000008021c1981 */ /* 0x000ea8000c1e1500 */
[----:B--2---:R0:W-:Y:S04]  /*a350*/  STL [R1+0x60], R28 ;  /* 0x0000601c01007387 */ /* 0x0041e80000100800 */
[----:B0-----:R-:W2:Y:S04]  /*a360*/  LDL.LU R28, [R1+0xa2c] ;  /* 0x000a2c00011c7983 */ /* 0x001ea80000300800 */
[----:B------:R-:W3:Y:S04]  /*a370*/  LDL R2, [R1+0x2e0] ;  /* 0x0002e00001027983 */ /* 0x000ee80000100800 */
[----:B------:R-:W3:Y:S01]  /*a380*/  LDL R3, [R1+0x2e4] ;  /* 0x0002e40001037983 */ /* 0x000ee20000100800 */
[----:B------:R-:W-:-:S02]  /*a390*/  ISETP.GT.AND P1, PT, R6, 0x7d, PT ;  /* 0x0000007d0600780c */ /* 0x000fc40003f24270 */
        /* <DEDUP_REMOVED lines=8> */
[----:B------:R-:W3:Y:S01]  /*a420*/  LDL R3, [R1+0x2dc] ;  /* 0x0002dc0001037983 */ /* 0x000ee20000100800 */
[----:B------:R-:W-:-:S02]  /*a430*/  PRMT R27, RZ, 0x7610, R27 ;  /* 0x00007610ff1b7816 */ /* 0x000fc4000000001b */
[----:B------:R-:W-:Y:S02]  /*a440*/  ISETP.GT.AND P0, PT, R6, 0x7e, PT ;  /* 0x0000007e0600780c */ /* 0x000fe40003f04270 */
[----:B---3--:R-:W-:-:S04]  /*a450*/  @P1 LOP3.LUT R3, R3, R2, RZ, 0x3c, !PT ;  /* 0x0000000203031212 */ /* 0x008fc800078e3cff */
[----:B------:R-:W-:-:S04]  /*a460*/  @P1 LOP3.LUT R2, R3, R2, RZ, 0x3c, !PT ;  /* 0x0000000203021212 */ /* 0x000fc800078e3cff */
[----:B------:R-:W-:-:S05]  /*a470*/  @P1 LOP3.LUT R3, R3, R2, RZ, 0x3c, !PT ;  /* 0x0000000203031212 */ /* 0x000fca00078e3cff */
[----:B------:R-:W3:Y:S04]  /*a480*/  @P1 LDG.E.U16 R27, desc[UR8][R2.64] ;  /* 0x00000008021b1981 */ /* 0x000ee8000c1e1500 */
[----:B------:R-:W4:Y:S04]  /*a490*/  LDL R2, [R1+0x2d0] ;  /* 0x0002d00001027983 */ /* 0x000f280000100800 */
[----:B------:R-:W4:Y:S01]  /*a4a0*/  LDL R3, [R1+0x2d4] ;  /* 0x0002d40001037983 */ /* 0x000f220000100800 */
[----:B--2---:R-:W-:Y:S02]  /*a4b0*/  PRMT R28, RZ, 0x7610, R28 ;  /* 0x00007610ff1c7816 */ /* 0x004fe4000000001c */
[----:B------:R-:W-:Y:S01]  /*a4c0*/  ISETP.GT.AND P2, PT, R6, 0x7f, PT ;  /* 0x0000007f0600780c */ /* 0x000fe20003f44270 */
[----:B---3--:R0:W-:Y:S01]  /*a4d0*/  STL [R1+0x58], R27 ;  /* 0x0000581b01007387 */ /* 0x0081e20000100800 */
[----:B------:R-:W-:Y:S01]  /*a4e0*/  PRMT R26, RZ, 0x7610, R26 ;  /* 0x00007610ff1a7816 */ /* 0x000fe2000000001a */
[----:B0-----:R-:W0:Y:S01]  /*a4f0*/  S2R R27, SR_TID.X ;  /* 0x00000000001b7919 */ /* 0x001e220000002100 */
[----:B----4-:R-:W-:-:S04]  /*a500*/  @P0 LOP3.LUT R3, R3, R2, RZ, 0x3c, !PT ;  /* 0x0000000203030212 */ /* 0x010fc800078e3cff */
[----:B------:R-:W-:-:S04]  /*a510*/  @P0 LOP3.LUT R2, R3, R2, RZ, 0x3c, !PT ;  /* 0x0000000203020212 */ /* 0x000fc800078e3cff */
[----:B------:R-:W-:-:S05]  /*a520*/  @P0 LOP3.LUT R3, R3, R2, RZ, 0x3c, !PT ;  /* 0x0000000203030212 */ /* 0x000fca00078e3cff */
[----:B------:R-:W2:Y:S01]  /*a530*/  @P0 LDG.E.U16 R28, desc[UR8][R2.64] ;  /* 0x00000008021c0981 */ /* 0x000ea2000c1e1500 */
[----:B0-----:R-:W-:-:S04]  /*a540*/  LOP3.LUT R27, R27, 0x3f, RZ, 0xc0, !PT ;  /* 0x0000003f1b1b7812 */ /* 0x001fc800078ec0ff */
[----:B------:R-:W-:Y:S01]  /*a550*/  LOP3.LUT R27, R27, 0x40, RZ, 0xfc, !PT ;  /* 0x000000401b1b7812 */ /* 0x000fe200078efcff */
[----:B--2---:R0:W-:Y:S04]  /*a560*/  STL [R1+0x54], R28 ;  /* 0x0000541c01007387 */ /* 0x0041e80000100800 */
[----:B0-----:R-:W2:Y:S04]  /*a570*/  LDL.LU R28, [R1+0xa24] ;  /* 0x000a2400011c7983 */ /* 0x001ea80000300800 */
[----:B------:R-:W3:Y:S04]  /*a580*/  LDL R2, [R1+0x2c8] ;  /* 0x0002c80001027983 */ /* 0x000ee80000100800 */
[----:B------:R-:W3:Y:S02]  /*a590*/  LDL R3, [R1+0x2cc] ;  /* 0x0002cc0001037983 */ /* 0x000ee40000100800 */
[----:B---3--:R-:W-:-:S04]  /*a5a0*/  @P2 LOP3.LUT R3, R3, R2, RZ, 0x3c, !PT ;  /* 0x0000000203032212 */ /* 0x008fc800078e3cff */
[----:B------:R-:W-:-:S04]  /*a5b0*/  @P2 LOP3.LUT R2, R3, R2, RZ, 0x3c, !PT ;  /* 0x0000000203022212 */ /* 0x000fc800078e3cff */
[----:B------:R-:W-:-:S05]  /*a5c0*/  @P2 LOP3.LUT R3, R3, R2, RZ, 0x3c, !PT ;  /* 0x0000000203032212 */ /* 0x000fca00078e3cff */
[----:B------:R-:W3:Y:S01]  /*a5d0*/  @P2 LDG.E.U16 R26, desc[UR8][R2.64] ;  /* 0x00000008021a2981 */ /* 0x000ee2000c1e1500 */
[----:B------:R-:W-:-:S03]  /*a5e0*/  ISETP.GE.AND P1, PT, R27, R6, PT ;  /* 0x000000061b00720c */ /* 0x000fc60003f26270 */
[----:B------:R-:W4:Y:S01]  /*a5f0*/  LDL.LU R27, [R1+0xa20] ;  /* 0x000a2000011b7983 */ /* 0x000f220000300800 */
[----:B------:R-:W-:Y:S01]  /*a600*/  PRMT R25, RZ, 0x7610, R25 ;  /* 0x00007610ff197816 */ /* 0x000fe20000000019 */
[----:B------:R-:W-:Y:S06]  /*a610*/  BAR.SYNC.DEFER_BLOCKING 0x0 ;  /* 0x0000000000007b1d */ /* 0x000fec0000010000 */
[----:B---3--:R0:W-:Y:S04]  /*a620*/  STL [R1+0x50], R26 ;  /* 0x0000501a01007387 */ /* 0x0081e80000100800 */
[----:B0-----:R-:W3:Y:S04]  /*a630*/  LDL.LU R26, [R1+0xa1c] ;  /* 0x000a1c00011a7983 */ /* 0x001ee80000300800 */
[----:B------:R-:W2:Y:S04]  /*a640*/  LDL R2, [R1+0x2b8] ;  /* 0x0002b80001027983 */ /* 0x000ea80000100800 */
[----:B------:R-:W2:Y:S02]  /*a650*/  LDL R3, [R1+0x2bc] ;  /* 0x0002bc0001037983 */ /* 0x000ea40000100800 */
[----:B--2---:R-:W-:-:S04]  /*a660*/  @!P1 LOP3.LUT R3, R3, R2, RZ, 0x3c, !PT ;  /* 0x0000000203039212 */ /* 0x004fc800078e3cff */
[----:B------:R-:W-:-:S04]  /*a670*/  @!P1 LOP3.LUT R2, R3, R2, RZ, 0x3c, !PT ;  /* 0x0000000203029212 */ /* 0x000fc800078e3cff */
[----:B------:R-:W-:-:S05]  /*a680*/  @!P1 LOP3.LUT R3, R3, R2, RZ, 0x3c, !PT ;  /* 0x0000000203039212 */ /* 0x000fca00078e3cff */
[----:B------:R-:W2:Y:S04]  /*a690*/  @!P1 LDG.E.U16 R25, desc[UR8][R2.64] ;  /* 0x0000000802199981 */ /* 0x000ea8000c1e1500 */
[----:B--2---:R0:W-:Y:S04]  /*a6a0*/  STL [R1+0x4c], R25 ;  /* 0x00004c1901007387 */ /* 0x0041e80000100800 */
[----:B0-----:R-:W2:Y:S04]  /*a6b0*/  LDL.LU R25, [R1+0xa18] ;  /* 0x000a180001197983 */ /* 0x001ea80000300800 */
[----:B------:R-:W2:Y:S04]  /*a6c0*/  LDL R2, [R1+0x2a8] ;  /* 0x0002a80001027983 */ /* 0x000ea80000100800 */
[----:B------:R-:W2:Y:S01]  /*a6d0*/  LDL R3, [R1+0x2ac] ;  /* 0x0002ac0001037983 */ /* 0x000ea20000100800 */
[----:B------:R-:W-:-:S02]  /*a6e0*/  PRMT R24, RZ, 0x7610, R24 ;  /* 0x00007610ff187816 */ /* 0x000fc40000000018 */
        /* <DEDUP_REMOVED lines=30> */
[----:B------:R0:W2:Y:S04]  /*a8d0*/  @!P1 LDG.E.U16 R29, desc[UR8][R2.64] ;  /* 0x00000008021d9981 */ /* 0x0000a8000c1e1500 */
[----:B------:R-:W0:Y:S04]  /*a8e0*/  LDL R2, [R1+0x268] ;  /* 0x0002680001027983 */ /* 0x000e280000100800 */
[----:B------:R-:W0:Y:S01]  /*a8f0*/  LDL R3, [R1+0x26c] ;  /* 0x00026c0001037983 */ /* 0x000e220000100800 */
[----:B------:R-:W-:Y:S02]  /*a900*/  PRMT R21, RZ, 0x7610, R21 ;  /* 0x00007610ff157816 */ /* 0x000fe40000000015 */
[----:B0-----:R-:W-:-:S04]  /*a910*/  @!P1 LOP3.LUT R3, R3, R2, RZ, 0x3c, !PT ;  /* 0x0000000203039212 */ /* 0x001fc800078e3cff */
[----:B------:R-:W-:-:S04]  /*a920*/  @!P1 LOP3.LUT R2, R3, R2, RZ, 0x3c, !PT ;  /* 0x0000000203029212 */ /* 0x000fc800078e3cff */
[----:B------:R-:W-:-:S05]  /*a930*/  @!P1 LOP3.LUT R3, R3, R2, RZ, 0x3c, !PT ;  /* 0x0000000203039212 */ /* 0x000fca00078e3cff */
[----:B------:R-:W3:Y:S04]  /*a940*/  @!P1 LDG.E.U16 R21, desc[UR8][R2.64] ;  /* 0x0000000802159981 */ /* 0x000ee8000c1e1500 */
[----:B--2---:R0:W-:Y:S04]  /*a950*/  STL [R1+0x998], R29 ;  /* 0x0009981d01007387 */ /* 0x0041e80000100800 */
[----:B0-----:R-:W2:Y:S04]  /*a960*/  LDL R29, [R1+0x6c8] ;  /* 0x0006c800011d7983 */ /* 0x001ea80000100800 */
[----:B---3--:R0:W-:Y:S04]  /*a970*/  STL [R1+0x38], R21 ;  /* 0x0000381501007387 */ /* 0x0081e80000100800 */
[----:B0-----:R-:W3:Y:S04]  /*a980*/  LDL.LU R21, [R1+0xa08] ;  /* 0x000a080001157983 */ /* 0x001ee80000300800 */
        /* <DEDUP_REMOVED lines=8> */
[----:B------:R-:W2:Y:S04]  /*aa10*/  LDL R2, [R1+0x248] ;  /* 0x0002480001027983 */ /* 0x000ea80000100800 */
[----:B------:R-:W2:Y:S01]  /*aa20*/  LDL R3, [R1+0x24c] ;  /* 0x00024c0001037983 */ /* 0x000ea20000100800 */
[----:B0-----:R-:W0:Y:S02]  /*aa30*/  S2R R28, SR_TID.X ;  /* 0x00000000001c7919 */ /* 0x001e240000002100 */
[----:B0-----:R-:W-:-:S05]  /*aa40*/  LOP3.LUT R28, R28, 0x3f, RZ, 0xc0, !PT ;  /* 0x0000003f1c1c7812 */ /* 0x001fca00078ec0ff */
[----:B------:R-:W-:-:S05]  /*aa50*/  IMAD.SHL.U32 R28, R28, 0x2, RZ ;  /* 0x000000021c1c7824 */ /* 0x000fca00078e00ff */
[----:B------:R0:W-:Y:S02]  /*aa60*/  STS.U16 [R28+UR5], R20 ;  /* 0x000000141c007988 */ /* 0x0001e40008000405 */
[----:B0-----:R-:W-:Y:S02]  /*aa70*/  PRMT R28, RZ, 0x7610, R28 ;  /* 0x00007610ff1c7816 */ /* 0x001fe4000000001c */
[----:B--2---:R-:W-:-:S04]  /*aa80*/  @!P1 LOP3.LUT R3, R3, R2, RZ, 0x3c, !PT ;  /* 0x0000000203039212 */ /* 0x004fc800078e3cff */
[----:B------:R-:W-:-:S04]  /*aa90*/  @!P1 LOP3.LUT R2, R3, R2, RZ, 0x3c, !PT ;  /* 0x0000000203029212 */ /* 0x000fc800078e3cff */
[----:B------:R-:W-:-:S05]  /*aaa0*/  @!P1 LOP3.LUT R3, R3, R2, RZ, 0x3c, !PT ;  /* 0x0000000203039212 */ /* 0x000fca00078e3cff */
[----:B------:R-:W2:Y:S04]  /*aab0*/  @!P1 LDG.E.U16 R28, desc[UR8][R2.64] ;  /* 0x00000008021c9981 */ /* 0x000ea8000c1e1500 */
[----:B--2---:R-:W-:Y:S04]  /*aac0*/  STL [R1+0x30], R28 ;  /* 0x0000301c01007387 */ /* 0x004fe80000100800 */
[----:B------:R-:W2:Y:S04]  /*aad0*/  LDL R2, [R1+0x238] ;  /* 0x0002380001027983 */ /* 0x000ea80000100800 */
[----:B------:R-:W2:Y:S01]  /*aae0*/  LDL R3, [R1+0x23c] ;  /* 0x00023c0001037983 */ /* 0x000ea20000100800 */
[----:B----4-:R-:W-:-:S02]  /*aaf0*/  PRMT R27, RZ, 0x7610, R27 ;  /* 0x00007610ff1b7816 */ /* 0x010fc4000000001b */
[----:B--2---:R-:W-:-:S04]  /*ab00*/  @!P1 LOP3.LUT R3, R3, R2, RZ, 0x3c, !PT ;  /* 0x0000000203039212 */ /* 0x004fc800078e3cff */
[----:B------:R-:W-:-:S04]  /*ab10*/  @!P1 LOP3.LUT R2, R3, R2, RZ, 0x3c, !PT ;  /* 0x0000000203029212 */ /* 0x000fc800078e3cff */
[----:B------:R-:W-:-:S05]  /*ab20*/  @!P1 LOP3.LUT R3, R3, R2, RZ, 0x3c, !PT ;  /* 0x0000000203039212 */ /* 0x000fca00078e3cff */
[----:B------:R0:W2:Y:S04]  /*ab30*/  @!P1 LDG.E.U16 R27, desc[UR8][R2.64] ;  /* 0x00000008021b9981 */ /* 0x0000a8000c1e1500 */
[----:B------:R-:W4:Y:S01]  /*ab40*/  LDL R3, [R1+0x6c4] ;  /* 0x0006c40001037983 */ /* 0x000f220000100800 */
[----:B------:R-:W-:Y:S01]  /*ab50*/  PRMT R26, RZ, 0x7610, R26 ;  /* 0x00007610ff1a7816 */ /* 0x000fe2000000001a */
[----:B0-----:R-:W-:Y:S02]  /*ab60*/  @!P1 IMAD.MOV.U32 R2, RZ, RZ, R29 ;  /* 0x000000ffff029224 */ /* 0x001fe400078e001d */
[----:B--2---:R0:W-:Y:S01]  /*ab70*/  STL [R1+0x9a0], R27 ;  /* 0x0009a01b01007387 */ /* 0x0041e20000100800 */
[----:B------:R-:W-:-:S03]  /*ab80*/  PRMT R25, RZ, 0x7610, R25 ;  /* 0x00007610ff197816 */ /* 0x000fc60000000019 */
[----:B------:R-:W2:Y:S04]  /*ab90*/  LDL R29, [R1+0x6fc] ;  /* 0x0006fc00011d7983 */ /* 0x000ea80000100800 */
[----:B0-----:R-:W2:Y:S04]  /*aba0*/  LDL R27, [R1+0x6dc] ;  /* 0x0006dc00011b7983 */ /* 0x001ea80000100800 */
[----:B----4-:R2:W4:Y:S04]  /*abb0*/  @!P1 LDG.E.U16 R26, desc[UR8][R2.64] ;  /* 0x00000008021a9981 */ /* 0x010528000c1e1500 */
[----:B------:R-:W3:Y:S01]  /*abc0*/  LDL R3, [R1+0x6d0] ;  /* 0x0006d00001037983 */ /* 0x000ee20000100800 */
[----:B--2---:R-:W-:-:S03]  /*abd0*/  @!P1 IMAD.MOV.U32 R2, RZ, RZ, R27 ;  /* 0x000000ffff029224 */ /* 0x004fc600078e001b */
[----:B----4-:R0:W-:Y:S01]  /*abe0*/  STL [R1+0x99c], R26 ;  /* 0x00099c1a01007387 */ /* 0x0101e20000100800 */
[----:B------:R-:W-:-:S03]  /*abf0*/  PRMT R24, RZ, 0x7610, R24 ;  /* 0x00007610ff187816 */ /* 0x000fc60000000018 */
[----:B------:R-:W2:Y:S04]  /*ac00*/  LDL R27, [R1+0x700] ;  /* 0x00070000011b7983 */ /* 0x000ea80000100800 */
[----:B---3--:R-:W3:Y:S04]  /*ac10*/  @!P1 LDG.E.U16 R25, desc[UR8][R2.64] ;  /* 0x0000000802199981 */ /* 0x008ee8000c1e1500 */
[----:B0-----:R-:W4:Y:S04]  /*ac20*/  LDL R26, [R1+0x70c] ;  /* 0x00070c00011a7983 */ /* 0x001f280000100800 */
[----:B------:R-:W2:Y:S04]  /*ac30*/  LDL R2, [R1+0x6e0] ;  /* 0x0006e00001027983 */ /* 0x000ea80000100800 */
[----:B------:R-:W2:Y:S01]  /*ac40*/  LDL R3, [R1+0x6ec] ;  /* 0x0006ec0001037983 */ /* 0x000ea20000100800 */
[----:B------:R-:W0:Y:S03]  /*ac50*/  S2R R28, SR_TID.X ;  /* 0x00000000001c7919 */ /* 0x000e260000002100 */
[----:B---3--:R1:W-:Y:S01]  /*ac60*/  STL [R1+0x9a4], R25 ;  /* 0x0009a41901007387 */ /* 0x0083e20000100800 */
[----:B--2---:R-:W-:-:S03]  /*ac70*/  @!P1 LOP3.LUT R3, R3, R2, RZ, 0x3c, !PT ;  /* 0x0000000203039212 */ /* 0x004fc600078e3cff */
[----:B-1----:R-:W2:Y:S01]  /*ac80*/  LDL R25, [R1+0x71c] ;  /* 0x00071c0001197983 */ /* 0x002ea20000100800 */
[----:B------:R-:W-:-:S04]  /*ac90*/  @!P1 LOP3.LUT R2, R3, R2, RZ, 0x3c, !PT ;  /* 0x0000000203029212 */ /* 0x000fc800078e3cff */
[----:B------:R-:W-:-:S05]  /*aca0*/  @!P1 LOP3.LUT R3, R3, R2, RZ, 0x3c, !PT ;  /* 0x0000000203039212 */ /* 0x000fca00078e3cff */
[----:B------:R1:W3:Y:S04]  /*acb0*/  @!P1 LDG.E.U16 R24, desc[UR8][R2.64] ;  /* 0x0000000802189981 */ /* 0x0002e8000c1e1500 */
[----:B------:R-:W2:Y:S01]  /*acc0*/  LDL R3, [R1+0x6f0] ;  /* 0x0006f00001037983 */ /* 0x000ea20000100800 */
[----:B0-----:R-:W-:-:S05]  /*acd0*/  LOP3.LUT R28, R28, 0x3f, RZ, 0xc0, !PT ;  /* 0x0000003f1c1c7812 */ /* 0x001fca00078ec0ff */
[----:B------:R-:W-:Y:S02]  /*ace0*/  IMAD.SHL.U32 R28, R28, 0x2, RZ ;  /* 0x000000021c1c7824 */ /* 0x000fe400078e00ff */
[----:B-1----:R-:W-:-:S03]  /*acf0*/  @!P1 IMAD.MOV.U32 R2, RZ, RZ, R29 ;  /* 0x000000ffff029224 */ /* 0x002fc600078e001d */
[----:B------:R0:W-:Y:S04]  /*ad00*/  STS.U16 [R28+UR5+0x1400], R5 ;  /* 0x001400051c007988 */ /* 0x0001e80008000405 */
[----:B------:R1:W-:Y:S01]  /*ad10*/  STS.U16 [R28+UR5+0x1800], R4 ;  /* 0x001800041c007988 */ /* 0x0003e20008000405 */
[----:B0-----:R-:W-:Y:S02]  /*ad20*/  PRMT R5, RZ, 0x7610, R5 ;  /* 0x00007610ff057816 */ /* 0x001fe40000000005 */
[----:B-1----:R-:W-:-:S04]  /*ad30*/  PRMT R4, RZ, 0x7610, R4 ;  /* 0x00007610ff047816 */ /* 0x002fc80000000004 */
[----:B--2---:R4:W2:Y:S02]  /*ad40*/  @!P1 LDG.E.U16 R5, desc[UR8][R2.64] ;  /* 0x0000000802059981 */ /* 0x0048a4000c1e1500 */
[----:B----4-:R-:W-:Y:S02]  /*ad50*/  @!P1 IMAD.MOV.U32 R2, RZ, RZ, R26 ;  /* 0x000000ffff029224 */ /* 0x010fe400078e001a */
[----:B------:R-:W-:-:S05]  /*ad60*/  @!P1 IMAD.MOV.U32 R3, RZ, RZ, R27 ;  /* 0x000000ffff039224 */ /* 0x000fca00078e001b */
[----:B------:R0:W4:Y:S04]  /*ad70*/  @!P1 LDG.E.U16 R4, desc[UR8][R2.64] ;  /* 0x0000000802049981 */ /* 0x000128000c1e1500 */
[----:B---3--:R1:W-:Y:S04]  /*ad80*/  STL [R1+0x9a8], R24 ;  /* 0x0009a81801007387 */ /* 0x0083e80000100800 */
[----:B------:R-:W3:Y:S04]  /*ad90*/  LDL R29, [R1+0x728] ;  /* 0x00072800011d7983 */ /* 0x000ee80000100800 */
[----:B-1----:R-:W3:Y:S01]  /*ada0*/  LDL R24, [R1+0x710] ;  /* 0x0007100001187983 */ /* 0x002ee20000100800 */
[----:B0-----:R-:W-:-:S03]  /*adb0*/  PRMT R3, RZ, 0x7610, R3 ;  /* 0x00007610ff037816 */ /* 0x001fc60000000003 */
[----:B------:R-:W-:Y:S04]  /*adc0*/  STS.U16 [R28+UR5+0x1c00], R7 ;  /* 0x001c00071c007988 */ /* 0x000fe80008000405 */
[----:B--2---:R0:W-:Y:S04]  /*add0*/  STL [R1+0x9ac], R5 ;  /* 0x0009ac0501007387 */ /* 0x0041e80000100800 */
[----:B------:R-:W2:Y:S04]  /*ade0*/  LDL R27, [R1+0x2c0] ;  /* 0x0002c000011b7983 */ /* 0x000ea80000100800 */
[----:B------:R-:W2:Y:S04]  /*adf0*/  LDL R26, [R1+0x2c4] ;  /* 0x0002c400011a7983 */ /* 0x000ea80000100800 */
[----:B0-----:R-:W2:Y:S04]  /*ae00*/  LDL R5, [R1+0x720] ;  /* 0x0007200001057983 */ /* 0x001ea80000100800 */
[----:B----4-:R0:W-:Y:S02]  /*ae10*/  STL [R1+0x9b0], R4 ;  /* 0x0009b00401007387 */ /* 0x0101e40000100800 */
[----:B0-----:R-:W0:Y:S01]  /*ae20*/  S2R R4, SR_TID.X ;  /* 0x0000000000047919 */ /* 0x001e220000002100 */
[----:B---3--:R-:W-:-:S02]  /*ae30*/  @!P1 IMAD.MOV.U32 R7, RZ, RZ, R24 ;  /* 0x000000ffff079224 */ /* 0x008fc400078e0018 */
[----:B------:R-:W3:Y:S01]  /*ae40*/  LDL R24, [R1+0x2b4] ;  /* 0x0002b40001187983 */ /* 0x000ee20000100800 */
[----:B0-----:R-:W-:-:S04]  /*ae50*/  LOP3.LUT R4, R4, 0x3f, RZ, 0xc0, !PT ;  /* 0x0000003f04047812 */ /* 0x001fc800078ec0ff */
[----:B------:R-:W-:Y:S01]  /*ae60*/  ISETP.GE.AND P0, PT, R4, R6, PT ;  /* 0x000000060400720c */ /* 0x000fe20003f06270 */
[----:B------:R-:W-:Y:S02]  /*ae70*/  @!P1 IMAD.MOV.U32 R6, RZ, RZ, R25 ;  /* 0x000000ffff069224 */ /* 0x000fe400078e0019 */
[----:B------:R-:W4:Y:S04]  /*ae80*/  LDL R25, [R1+0x2b0] ;  /* 0x0002b00001197983 */ /* 0x000f280000100800 */
[----:B------:R0:W4:Y:S01]  /*ae90*/  @!P1 LDG.E.U16 R3, desc[UR8][R6.64] ;  /* 0x0000000806039981 */ /* 0x000122000c1e1500 */
[----:B------:R-:W-:Y:S02]  /*aea0*/  PRMT R2, RZ, 0x7610, R2 ;  /* 0x00007610ff027816 */ /* 0x000fe40000000002 */
[----:B------:R-:W-:Y:S01]  /*aeb0*/  PRMT R23, RZ, 0x7610, R23 ;  /* 0x00007610ff177816 */ /* 0x000fe20000000017 */
[----:B0-----:R-:W-:Y:S01]  /*aec0*/  @!P1 IMAD.MOV.U32 R6, RZ, RZ, R29 ;  /* 0x000000ffff069224 */ /* 0x001fe200078e001d */
[----:B------:R-:W-:Y:S01]  /*aed0*/  PRMT R22, RZ, 0x7610, R22 ;  /* 0x00007610ff167816 */ /* 0x000fe20000000016 */
[----:B--2---:R-:W-:-:S05]  /*aee0*/  @!P1 IMAD.MOV.U32 R7, RZ, RZ, R5 ;  /* 0x000000ffff079224 */ /* 0x004fca00078e0005 */
[----:B------:R0:W2:Y:S02]  /*aef0*/  @!P1 LDG.E.U16 R2, desc[UR8][R6.64] ;  /* 0x0000000806029981 */ /* 0x0000a4000c1e1500 */
[----:B0-----:R-:W-:Y:S02]  /*af00*/  @!P0 IMAD.MOV.U32 R6, RZ, RZ, R26 ;  /* 0x000000ffff068224 */ /* 0x001fe400078e001a */
[----:B------:R-:W-:-:S05]  /*af10*/  @!P0 IMAD.MOV.U32 R7, RZ, RZ, R27 ;  /* 0x000000ffff078224 */ /* 0x000fca00078e001b */
[----:B------:R3:W2:Y:S02]  /*af20*/  @!P0 LDG.E.U16 R23, desc[UR8][R6.64] ;  /* 0x0000000806178981 */ /* 0x0006a4000c1e1500 */
[----:B---3--:R-:W-:Y:S02]  /*af30*/  @!P0 IMAD.MOV.U32 R6, RZ, RZ, R24 ;  /* 0x000000ffff068224 */ /* 0x008fe400078e0018 */
[----:B----4-:R-:W-:Y:S01]  /*af40*/  @!P0 IMAD.MOV.U32 R7, RZ, RZ, R25 ;  /* 0x000000ffff078224 */ /* 0x010fe200078e0019 */
[----:B------:R0:W-:Y:S04]  /*af50*/  STL [R1+0x9b4], R3 ;  /* 0x0009b40301007387 */ /* 0x0001e80000100800 */
[----:B------:R-:W3:Y:S04]  /*af60*/  LDL R5, [R1+0x2a0] ;  /* 0x0002a00001057983 */ /* 0x000ee80000100800 */
[----:B------:R-:W4:Y:S04]  /*af70*/  LDL R4, [R1+0x2a4] ;  /* 0x0002a40001047983 */ /* 0x000f280000100800 */
[----:B------:R3:W4:Y:S01]  /*af80*/  @!P0 LDG.E.U16 R22, desc[UR8][R6.64] ;  /* 0x0000000806168981 */ /* 0x000722000c1e1500 */
[----:B------:R-:W-:-:S03]  /*af90*/  PRMT R21, RZ, 0x7610, R21 ;  /* 0x00007610ff157816 */ /* 0x000fc60000000015 */
[----:B--2---:R1:W-:Y:S04]  /*afa0*/  STL [R1+0x9b8], R2 ;  /* 0x0009b80201007387 */ /* 0x0043e80000100800 */
[----:B0-----:R-:W2:Y:S04]  /*afb0*/  LDL R3, [R1+0x290] ;  /* 0x0002900001037983 */ /* 0x001ea80000100800 */
[----:B-1----:R-:W2:Y:S04]  /*afc0*/  LDL R2, [R1+0x294] ;  /* 0x0002940001027983 */ /* 0x002ea80000100800 */
[----:B------:R-:W-:Y:S04]  /*afd0*/  STL [R1+0x9bc], R23 ;  /* 0x0009bc1701007387 */ /* 0x000fe80000100800 */
[----:B------:R-:W2:Y:S04]  /*afe0*/  LDL R25, [R1+0x280] ;  /* 0x0002800001197983 */ /* 0x000ea80000100800 */
[----:B------:R-:W2:Y:S01]  /*aff0*/  LDL R24, [R1+0x284] ;  /* 0x0002840001187983 */ /* 0x000ea20000100800 */
[----:B---3--:R-:W-:-:S02]  /*b000*/  @!P0 IMAD.MOV.U32 R7, RZ, RZ, R5 ;  /* 0x000000ffff078224 */ /* 0x008fc400078e0005 */
[----:B----4-:R-:W-:Y:S01]  /*b010*/  @!P0 IMAD.MOV.U32 R6, RZ, RZ, R4 ;  /* 0x000000ffff068224 */ /* 0x010fe200078e0004 */
[----:B------:R-:W-:Y:S04]  /*b020*/  STL [R1+0x9c0], R22 ;  /* 0x0009c01601007387 */ /* 0x000fe80000100800 */
[----:B------:R-:W3:Y:S04]  /*b030*/  LDL R5, [R1+0x270] ;  /* 0x0002700001057983 */ /* 0x000ee80000100800 */
[----:B------:R-:W4:Y:S04]  /*b040*/  LDL R4, [R1+0x274] ;  /* 0x0002740001047983 */ /* 0x000f280000100800 */
[----:B------:R2:W4:Y:S01]  /*b050*/  @!P0 LDG.E.U16 R21, desc[UR8][R6.64] ;  /* 0x0000000806158981 */ /* 0x000522000c1e1500 */
[----:B------:R-:W-:-:S03]  /*b060*/  PRMT R20, RZ, 0x7610, R20 ;  /* 0x00007610ff147816 */ /* 0x000fc60000000014 */
[----:B------:R0:W-:Y:S04]  /*b070*/  STS.U16 [R28+UR5+0x400], R19 ;  /* 0x000400131c007988 */ /* 0x0001e80008000405 */
[----:B------:R1:W-:Y:S01]  /*b080*/  STS.U16 [R28+UR5+0x800], R18 ;  /* 0x000800121c007988 */ /* 0x0003e20008000405 */
[----:B0-----:R-:W-:Y:S02]  /*b090*/  PRMT R19, RZ, 0x7610, R19 ;  /* 0x00007610ff137816 */ /* 0x001fe40000000013 */
[----:B-1----:R-:W-:Y:S01]  /*b0a0*/  PRMT R18, RZ, 0x7610, R18 ;  /* 0x00007610ff127816 */ /* 0x002fe20000000012 */
[----:B--2---:R-:W-:Y:S02]  /*b0b0*/  @!P0 IMAD.MOV.U32 R7, RZ, RZ, R3 ;  /* 0x000000ffff078224 */ /* 0x004fe400078e0003 */
[----:B------:R-:W-:-:S05]  /*b0c0*/  @!P0 IMAD.MOV.U32 R6, RZ, RZ, R2 ;  /* 0x000000ffff068224 */ /* 0x000fca00078e0002 */
[----:B------:R0:W2:Y:S02]  /*b0d0*/  @!P0 LDG.E.U16 R20, desc[UR8][R6.64] ;  /* 0x0000000806148981 */ /* 0x0000a4000c1e1500 */
[----:B0-----:R-:W-:Y:S02]  /*b0e0*/  @!P0 IMAD.MOV.U32 R6, RZ, RZ, R24 ;  /* 0x000000ffff068224 */ /* 0x001fe400078e0018 */
[----:B------:R-:W-:-:S05]  /*b0f0*/  @!P0 IMAD.MOV.U32 R7, RZ, RZ, R25 ;  /* 0x000000ffff078224 */ /* 0x000fca00078e0019 */
[----:B------:R3:W2:Y:S02]  /*b100*/  @!P0 LDG.E.U16 R19, desc[UR8][R6.64] ;  /* 0x0000000806138981 */ /* 0x0006a4000c1e1500 */
[----:B---3--:R-:W-:Y:S02]  /*b110*/  @!P0 IMAD.MOV.U32 R7, RZ, RZ, R5 ;  /* 0x000000ffff078224 */ /* 0x008fe400078e0005 */
[----:B----4-:R-:W-:-:S05]  /*b120*/  @!P0 IMAD.MOV.U32 R6, RZ, RZ, R4 ;  /* 0x000000ffff068224 */ /* 0x010fca00078e0004 */
[----:B------:R-:W3:Y:S04]  /*b130*/  @!P0 LDG.E.U16 R18, desc[UR8][R6.64] ;  /* 0x0000000806128981 */ /* 0x000ee8000c1e1500 */
[----:B------:R-:W-:Y:S04]  /*b140*/  STL [R1+0x9c4], R21 ;  /* 0x0009c41501007387 */ /* 0x000fe80000100800 */
[----:B------:R-:W4:Y:S04]  /*b150*/  LDL R3, [R1+0x260] ;  /* 0x0002600001037983 */ /* 0x000f280000100800 */
[----:B------:R-:W4:Y:S04]  /*b160*/  LDL R2, [R1+0x264] ;  /* 0x0002640001027983 */ /* 0x000f280000100800 */
[----:B------:R-:W4:Y:S04]  /*b170*/  LDL.LU R23, [R1+0x208] ;  /* 0x0002080001177983 */ /* 0x000f280000300800 */
[----:B------:R0:W-:Y:S02]  /*b180*/  STS.U16 [R28+UR5+0xc00], R17 ;  /* 0x000c00111c007988 */ /* 0x0001e40008000405 */
[----:B0-----:R-:W-:-:S02]  /*b190*/  PRMT R17, RZ, 0x7610, R17 ;  /* 0x00007610ff117816 */ /* 0x001fc40000000011 */
[----:B--2---:R0:W-:Y:S04]  /*b1a0*/  STL [R1+0x9c8], R20 ;  /* 0x0009c81401007387 */ /* 0x0041e80000100800 */
[----:B------:R-:W2:Y:S04]  /*b1b0*/  LDL.LU R24, [R1+0x1f0] ;  /* 0x0001f00001187983 */ /* 0x000ea80000300800 */
[----:B------:R1:W-:Y:S04]  /*b1c0*/  STL [R1+0x9cc], R19 ;  /* 0x0009cc1301007387 */ /* 0x0003e80000100800 */
[----:B0-----:R-:W2:Y:S04]  /*b1d0*/  LDL R20, [R1+0x250] ;  /* 0x0002500001147983 */ /* 0x001ea80000100800 */
[----:B-1----:R-:W2:Y:S04]  /*b1e0*/  LDL R19, [R1+0x254] ;  /* 0x0002540001137983 */ /* 0x002ea80000100800 */
[----:B------:R-:W2:Y:S04]  /*b1f0*/  LDL.LU R27, [R1+0x1dc] ;  /* 0x0001dc00011b7983 */ /* 0x000ea80000300800 */
[----:B---3--:R-:W-:Y:S04]  /*b200*/  STL [R1+0x9d0], R18 ;  /* 0x0009d01201007387 */ /* 0x008fe80000100800 */
[----:B------:R-:W3:Y:S04]  /*b210*/  LDL R5, [R1+0x240] ;  /* 0x0002400001057983 */ /* 0x000ee80000100800 */
[----:B------:R-:W3:Y:S01]  /*b220*/  LDL R4, [R1+0x244] ;  /* 0x0002440001047983 */ /* 0x000ee20000100800 */
[----:B----4-:R-:W-:-:S02]  /*b230*/  @!P0 IMAD.MOV.U32 R7, RZ, RZ, R3 ;  /* 0x000000ffff078224 */ /* 0x010fc400078e0003 */
[----:B------:R-:W-:Y:S01]  /*b240*/  @!P0 IMAD.MOV.U32 R6, RZ, RZ, R2 ;  /* 0x000000ffff068224 */ /* 0x000fe200078e0002 */
[----:B------:R0:W-:Y:S04]  /*b250*/  STS.U16 [R28+UR5+0x2000], R15 ;  /* 0x0020000f1c007988 */ /* 0x0001e80008000405 */
[----:B------:R2:W4:Y:S04]  /*b260*/  @!P0 LDG.E.U16 R17, desc[UR8][R6.64] ;  /* 0x0000000806118981 */ /* 0x000528000c1e1500 */
[----:B------:R1:W-:Y:S01]  /*b270*/  STS.U16 [R28+UR5+0x2800], R13 ;  /* 0x0028000d1c007988 */ /* 0x0003e20008000405 */
[----:B0-----:R-:W-:-:S03]  /*b280*/  PRMT R15, RZ, 0x7610, R15 ;  /* 0x00007610ff0f7816 */ /* 0x001fc6000000000f */
[----:B------:R-:W4:Y:S04]  /*b290*/  LDL R3, [R1+0x234] ;  /* 0x0002340001037983 */ /* 0x000f280000100800 */
[----:B------:R-:W4:Y:S01]  /*b2a0*/  LDL R2, [R1+0x6cc] ;  /* 0x0006cc0001027983 */ /* 0x000f220000100800 */
[----:B-1----:R-:W-:-:S03]  /*b2b0*/  PRMT R13, RZ, 0x7610, R13 ;  /* 0x00007610ff0d7816 */ /* 0x002fc6000000000d */
[----:B------:R-:W4:Y:S04]  /*b2c0*/  LDL.LU R25, [R1+0x1bc] ;  /* 0x0001bc0001197983 */ /* 0x000f280000300800 */
[----:B------:R-:W4:Y:S04]  /*b2d0*/  LDL.LU R26, [R1+0x1a0] ;  /* 0x0001a000011a7983 */ /* 0x000f280000300800 */
[----:B------:R-:W-:Y:S04]  /*b2e0*/  STS.U16 [R28+UR5+0x3800], R8 ;  /* 0x003800081c007988 */ /* 0x000fe80008000405 */
[----:B------:R0:W-:Y:S01]  /*b2f0*/  STS.U16 [R28+UR5+0x3c00], R9 ;  /* 0x003c00091c007988 */ /* 0x0001e20008000405 */
[----:B--2---:R-:W-:-:S02]  /*b300*/  @!P0 IMAD.MOV.U32 R7, RZ, RZ, R20 ;  /* 0x000000ffff078224 */ /* 0x004fc400078e0014 */
[----:B------:R-:W-:-:S05]  /*b310*/  @!P0 IMAD.MOV.U32 R6, RZ, RZ, R19 ;  /* 0x000000ffff068224 */ /* 0x000fca00078e0013 */
[----:B------:R3:W2:Y:S02]  /*b320*/  @!P0 LDG.E.U16 R15, desc[UR8][R6.64] ;  /* 0x00000008060f8981 */ /* 0x0006a4000c1e1500 */
[----:B---3--:R-:W-:Y:S02]  /*b330*/  @!P0 IMAD.MOV.U32 R7, RZ, RZ, R5 ;  /* 0x000000ffff078224 */ /* 0x008fe400078e0005 */
[----:B------:R-:W-:-:S05]  /*b340*/  @!P0 IMAD.MOV.U32 R6, RZ, RZ, R4 ;  /* 0x000000ffff068224 */ /* 0x000fca00078e0004 */
[----:B------:R1:W3:Y:S04]  /*b350*/  @!P0 LDG.E.U16 R13, desc[UR8][R6.64] ;  /* 0x00000008060d8981 */ /* 0x0002e8000c1e1500 */
[----:B----4-:R-:W-:Y:S04]  /*b360*/  STL [R1+0x9d4], R17 ;  /* 0x0009d41101007387 */ /* 0x010fe80000100800 */
[----:B0-----:R-:W4:Y:S04]  /*b370*/  LDL R9, [R1+0x6c0] ;  /* 0x0006c00001097983 */ /* 0x001f280000100800 */
[----:B------:R-:W4:Y:S01]  /*b380*/  LDL R8, [R1+0x6d4] ;  /* 0x0006d40001087983 */ /* 0x000f220000100800 */
[----:B------:R-:W-:-:S03]  /*b390*/  LOP3.LUT R29, R28, 0x10, RZ, 0x3c, !PT ;  /* 0x000000101c1d7812 */ /* 0x000fc600078e3cff */
[----:B------:R-:W-:Y:S01]  /*b3a0*/  STS.U16 [R28+UR5+0x1000], R16 ;  /* 0x001000101c007988 */ /* 0x000fe20008000405 */
[----:B-1----:R-:W-:-:S03]  /*b3b0*/  @!P0 IMAD.MOV.U32 R6, RZ, RZ, R2 ;  /* 0x000000ffff068224 */ /* 0x002fc600078e0002 */
[----:B------:R-:W-:Y:S01]  /*b3c0*/  STS.U16 [R28+UR5+0x2400], R14 ;  /* 0x0024000e1c007988 */ /* 0x000fe20008000405 */
[----:B------:R-:W-:-:S03]  /*b3d0*/  @!P0 IMAD.MOV.U32 R7, RZ, RZ, R3 ;  /* 0x000000ffff078224 */ /* 0x000fc600078e0003 */
[----:B------:R-:W-:Y:S04]  /*b3e0*/  STS.U16 [R28+UR5+0x2c00], R12 ;  /* 0x002c000c1c007988 */ /* 0x000fe80008000405 */
[----:B------:R-:W-:Y:S04]  /*b3f0*/  STS.U16 [R28+UR5+0x3000], R11 ;  /* 0x0030000b1c007988 */ /* 0x000fe80008000405 */
[----:B------:R0:W-:Y:S04]  /*b400*/  STS.U16 [R28+UR5+0x3400], R10 ;  /* 0x0034000a1c007988 */ /* 0x0001e80008000405 */
[----:B------:R-:W-:Y:S04]  /*b410*/  STS.U16 [R29+UR5+0x80], R23 ;  /* 0x000080171d007988 */ /* 0x000fe80008000405 */
[----:B------:R1:W-:Y:S01]  /*b420*/  STS.U16 [R29+UR5+0x480], R24 ;  /* 0x000480181d007988 */ /* 0x0003e20008000405 */
[----:B0-----:R-:W-:-:S06]  /*b430*/  PRMT R10, RZ, 0x7610, R10 ;  /* 0x00007610ff0a7816 */ /* 0x001fcc000000000a */
[----:B------:R0:W4:Y:S02]  /*b440*/  @!P0 LDG.E.U16 R10, desc[UR8][R6.64] ;  /* 0x00000008060a8981 */ /* 0x000124000c1e1500 */
[----:B0-----:R-:W-:Y:S02]  /*b450*/  PRMT R6, RZ, 0x7610, R6 ;  /* 0x00007610ff067816 */ /* 0x001fe40000000006 */
[----:B--2---:R-:W-:Y:S04]  /*b460*/  STL [R1+0x9d8], R15 ;  /* 0x0009d80f01007387 */ /* 0x004fe80000100800 */
[----:B------:R-:W2:Y:S04]  /*b470*/  LDL R5, [R1+0x6d8] ;  /* 0x0006d80001057983 */ /* 0x000ea80000100800 */
[----:B------:R-:W2:Y:S04]  /*b480*/  LDL R4, [R1+0x6e4] ;  /* 0x0006e40001047983 */ /* 0x000ea80000100800 */
[----:B---3--:R-:W-:Y:S04]  /*b490*/  STL [R1+0x9dc], R13 ;  /* 0x0009dc0d01007387 */ /* 0x008fe80000100800 */
[----:B-1----:R-:W3:Y:S04]  /*b4a0*/  LDL.LU R24, [R1+0x190] ;  /* 0x0001900001187983 */ /* 0x002ee80000300800 */
[----:B------:R-:W3:Y:S04]  /*b4b0*/  LDL R3, [R1+0x6e8] ;  /* 0x0006e80001037983 */ /* 0x000ee80000100800 */
[----:B------:R-:W3:Y:S04]  /*b4c0*/  LDL R2, [R1+0x6f4] ;  /* 0x0006f40001027983 */ /* 0x000ee80000100800 */
[----:B----4-:R2:W4:Y:S01]  /*b4d0*/  @!P0 LDG.E.U16 R6, desc[UR8][R8.64] ;  /* 0x0000000808068981 */ /* 0x010522000c1e1500 */
[----:B------:R-:W-:-:S02]  /*b4e0*/  PRMT R7, RZ, 0x7610, R7 ;  /* 0x00007610ff077816 */ /* 0x000fc40000000007 */
[----:B------:R-:W-:Y:S01]  /*b4f0*/  PRMT R11, RZ, 0x7610, R11 ;  /* 0x00007610ff0b7816 */ /* 0x000fe2000000000b */
[----:B------:R0:W-:Y:S04]  /*b500*/  STS.U16 [R29+UR5+0x880], R27 ;  /* 0x0008801b1d007988 */ /* 0x0001e80008000405 */
[----:B------:R-:W-:Y:S04]  /*b510*/  STL [R1+0x9e0], R10 ;  /* 0x0009e00a01007387 */ /* 0x000fe80000100800 */
[----:B0-----:R-:W4:Y:S01]  /*b520*/  LDL.LU R27, [R1+0x174] ;  /* 0x00017400011b7983 */ /* 0x001f220000300800 */
[----:B--2---:R-:W-:-:S02]  /*b530*/  @!P0 IMAD.MOV.U32 R9, RZ, RZ, R5 ;  /* 0x000000ffff098224 */ /* 0x004fc400078e0005 */
[----:B------:R-:W-:-:S05]  /*b540*/  @!P0 IMAD.MOV.U32 R8, RZ, RZ, R4 ;  /* 0x000000ffff088224 */ /* 0x000fca00078e0004 */
[----:B------:R3:W2:Y:S02]  /*b550*/  @!P0 LDG.E.U16 R7, desc[UR8][R8.64] ;  /* 0x0000000808078981 */ /* 0x0006a4000c1e1500 */
[----:B---3--:R-:W-:Y:S02]  /*b560*/  @!P0 IMAD.MOV.U32 R9, RZ, RZ, R3 ;  /* 0x000000ffff098224 */ /* 0x008fe400078e0003 */
[----:B------:R-:W-:-:S05]  /*b570*/  @!P0 IMAD.MOV.U32 R8, RZ, RZ, R2 ;  /* 0x000000ffff088224 */ /* 0x000fca00078e0002 */
[----:B------:R-:W3:Y:S04]  /*b580*/  @!P0 LDG.E.U16 R11, desc[UR8][R8.64] ;  /* 0x00000008080b8981 */ /* 0x000ee8000c1e1500 */
[----:B----4-:R-:W-:Y:S04]  /*b590*/  STL [R1+0x9e4], R6 ;  /* 0x0009e40601007387 */ /* 0x010fe80000100800 */
[----:B------:R-:W4:Y:S04]  /*b5a0*/  LDL R5, [R1+0x6f8] ;  /* 0x0006f80001057983 */ /* 0x000f280000100800 */
[----:B------:R-:W4:Y:S04]  /*b5b0*/  LDL R4, [R1+0x704] ;  /* 0x0007040001047983 */ /* 0x000f280000100800 */
[----:B------:R0:W-:Y:S04]  /*b5c0*/  STS.U16 [R29+UR5+0xc80], R25 ;  /* 0x000c80191d007988 */ /* 0x0001e80008000405 */
[----:B0-----:R-:W4:Y:S04]  /*b5d0*/  LDL.LU R25, [R1+0x164] ;  /* 0x0001640001197983 */ /* 0x001f280000300800 */
[----:B------:R0:W-:Y:S01]  /*b5e0*/  STS.U16 [R29+UR5+0x1080], R26 ;  /* 0x0010801a1d007988 */ /* 0x0001e20008000405 */
[----:B------:R-:W-:-:S03]  /*b5f0*/  PRMT R12, RZ, 0x7610, R12 ;  /* 0x00007610ff0c7816 */ /* 0x000fc6000000000c */
[----:B--2---:R1:W-:Y:S04]  /*b600*/  STL [R1+0x9e8], R7 ;  /* 0x0009e80701007387 */ /* 0x0043e80000100800 */
[----:B------:R-:W2:Y:S04]  /*b610*/  LDL R10, [R1+0x708] ;  /* 0x00070800010a7983 */ /* 0x000ea80000100800 */
[----:B------:R-:W2:Y:S04]  /*b620*/  LDL R2, [R1+0x714] ;  /* 0x0007140001027983 */ /* 0x000ea80000100800 */
[----:B------:R-:W2:Y:S04]  /*b630*/  LDL.LU R15, [R1+0x148] ;  /* 0x00014800010f7983 */ /* 0x000ea80000300800 */
[----:B------:R-:W2:Y:S04]  /*b640*/  LDL.LU R17, [R1+0x12c] ;  /* 0x00012c0001117983 */ /* 0x000ea80000300800 */
[----:B------:R-:W2:Y:S04]  /*b650*/  LDL.LU R18, [R1+0x110] ;  /* 0x0001100001127983 */ /* 0x000ea80000300800 */
[----:B------:R-:W2:Y:S04]  /*b660*/  LDL.LU R19, [R1+0xf4] ;  /* 0x0000f40001137983 */ /* 0x000ea80000300800 */
[----:B------:R-:W2:Y:S04]  /*b670*/  LDL.LU R3, [R1+0xd8] ;  /* 0x0000d80001037983 */ /* 0x000ea80000300800 */
[----:B0-----:R-:W2:Y:S04]  /*b680*/  LDL.LU R26, [R1+0xbc] ;  /* 0x0000bc00011a7983 */ /* 0x001ea80000300800 */
[----:B---3--:R-:W-:Y:S04]  /*b690*/  STL [R1+0x9ec], R11 ;  /* 0x0009ec0b01007387 */ /* 0x008fe80000100800 */
[----:B------:R-:W3:Y:S04]  /*b6a0*/  LDL.LU R20, [R1+0x84] ;  /* 0x0000840001147983 */ /* 0x000ee80000300800 */
[----:B------:R-:W3:Y:S04]  /*b6b0*/  LDL.LU R21, [R1+0x68] ;  /* 0x0000680001157983 */ /* 0x000ee80000300800 */
[----:B-1----:R-:W3:Y:S04]  /*b6c0*/  LDL R7, [R1+0x718] ;  /* 0x0007180001077983 */ /* 0x002ee80000100800 */
[----:B------:R-:W3:Y:S01]  /*b6d0*/  LDL R6, [R1+0x724] ;  /* 0x0007240001067983 */ /* 0x000ee20000100800 */
[----:B----4-:R-:W-:-:S02]  /*b6e0*/  @!P0 IMAD.MOV.U32 R8, RZ, RZ, R4 ;  /* 0x000000ffff088224 */ /* 0x010fc400078e0004 */
[----:B------:R-:W-:Y:S01]  /*b6f0*/  @!P0 IMAD.MOV.U32 R9, RZ, RZ, R5 ;  /* 0x000000ffff098224 */ /* 0x000fe200078e0005 */
[----:B------:R-:W-:Y:S01]  /*b700*/  PRMT R14, RZ, 0x7610, R14 ;  /* 0x00007610ff0e7816 */ /* 0x000fe2000000000e */
[----:B------:R-:W4:Y:S04]  /*b710*/  LDL.LU R4, [R1+0x22c] ;  /* 0x00022c0001047983 */ /* 0x000f280000300800 */
[----:B------:R2:W4:Y:S01]  /*b720*/  @!P0 LDG.E.U16 R12, desc[UR8][R8.64] ;  /* 0x00000008080c8981 */ /* 0x000522000c1e1500 */
[----:B------:R-:W-:-:S03]  /*b730*/  PRMT R16, RZ, 0x7610, R16 ;  /* 0x00007610ff107816 */ /* 0x000fc60000000010 */
[----:B------:R-:W-:Y:S04]  /*b740*/  STS.U16 [R29+UR5+0x1480], R24 ;  /* 0x001480181d007988 */ /* 0x000fe80008000405 */
[----:B------:R0:W-:Y:S01]  /*b750*/  STS.U16 [R29+UR5+0x1880], R27 ;  /* 0x0018801b1d007988 */ /* 0x0001e20008000405 */
[----:B--2---:R-:W-:Y:S02]  /*b760*/  @!P0 IMAD.MOV.U32 R9, RZ, RZ, R10 ;  /* 0x000000ffff098224 */ /* 0x004fe400078e000a */
[----:B------:R-:W-:-:S05]  /*b770*/  @!P0 IMAD.MOV.U32 R8, RZ, RZ, R2 ;  /* 0x000000ffff088224 */ /* 0x000fca00078e0002 */
[----:B------:R3:W2:Y:S02]  /*b780*/  @!P0 LDG.E.U16 R14, desc[UR8][R8.64] ;  /* 0x00000008080e8981 */ /* 0x0006a4000c1e1500 */
[----:B---3--:R-:W-:Y:S02]  /*b790*/  @!P0 IMAD.MOV.U32 R9, RZ, RZ, R7 ;  /* 0x000000ffff098224 */ /* 0x008fe400078e0007 */
[----:B------:R-:W-:-:S05]  /*b7a0*/  @!P0 IMAD.MOV.U32 R8, RZ, RZ, R6 ;  /* 0x000000ffff088224 */ /* 0x000fca00078e0006 */
[----:B------:R-:W3:Y:S04]  /*b7b0*/  @!P0 LDG.E.U16 R16, desc[UR8][R8.64] ;  /* 0x0000000808108981 */ /* 0x000ee8000c1e1500 */
[----:B----4-:R-:W-:Y:S04]  /*b7c0*/  STL [R1+0x9f0], R12 ;  /* 0x0009f00c01007387 */ /* 0x010fe80000100800 */
[----:B------:R-:W4:Y:S04]  /*b7d0*/  LDL.LU R5, [R1+0x214] ;  /* 0x0002140001057983 */ /* 0x000f280000300800 */
[----:B0-----:R-:W4:Y:S04]  /*b7e0*/  LDL.LU R27, [R1+0x1f8] ;  /* 0x0001f800011b7983 */ /* 0x001f280000300800 */
[----:B------:R-:W-:Y:S04]  /*b7f0*/  STS.U16 [R29+UR5+0x1c80], R25 ;  /* 0x001c80191d007988 */ /* 0x000fe80008000405 */
[----:B------:R-:W-:Y:S04]  /*b800*/  STS.U16 [R29+UR5+0x2080], R15 ;  /* 0x0020800f1d007988 */ /* 0x000fe80008000405 */
[----:B------:R-:W-:Y:S04]  /*b810*/  STS.U16 [R29+UR5+0x2480], R17 ;  /* 0x002480111d007988 */ /* 0x000fe80008000405 */
[----:B------:R-:W-:Y:S04]  /*b820*/  STS.U16 [R29+UR5+0x2880], R18 ;  /* 0x002880121d007988 */ /* 0x000fe80008000405 */
[----:B------:R-:W-:Y:S04]  /*b830*/  STS.U16 [R29+UR5+0x2c80], R19 ;  /* 0x002c80131d007988 */ /* 0x000fe80008000405 */
[----:B------:R0:W-:Y:S04]  /*b840*/  STS.U16 [R29+UR5+0x3080], R3 ;  /* 0x003080031d007988 */ /* 0x0001e80008000405 */
[----:B------:R1:W-:Y:S01]  /*b850*/  STS.U16 [R29+UR5+0x3480], R26 ;  /* 0x0034801a1d007988 */ /* 0x0003e20008000405 */
[----:B0-----:R-:W-:-:S03]  /*b860*/  LOP3.LUT R3, R28, 0x20, RZ, 0x3c, !PT ;  /* 0x000000201c037812 */ /* 0x001fc600078e3cff */
[----:B------:R-:W-:Y:S04]  /*b870*/  STS.U16 [R29+UR5+0x3880], R20 ;  /* 0x003880141d007988 */ /* 0x000fe80008000405 */
[----:B------:R-:W-:Y:S04]  /*b880*/  STS.U16 [R29+UR5+0x3c80], R21 ;  /* 0x003c80151d007988 */ /* 0x000fe80008000405 */
[----:B------:R-:W-:Y:S04]  /*b890*/  STS.U16 [R3+UR5+0x100], R4 ;  /* 0x0001000403007988 */ /* 0x000fe80008000405 */
[----:B--2---:R0:W-:Y:S04]  /*b8a0*/  STL [R1+0x9f4], R14 ;  /* 0x0009f40e01007387 */ /* 0x0041e80000100800 */
[----:B------:R-:W2:Y:S04]  /*b8b0*/  LDL.LU R22, [R1+0x1d8] ;  /* 0x0001d80001167983 */ /* 0x000ea80000300800 */
[----:B------:R-:W2:Y:S04]  /*b8c0*/  LDL.LU R23, [R1+0x1b8] ;  /* 0x0001b80001177983 */ /* 0x000ea80000300800 */
[----:B------:R-:W2:Y:S04]  /*b8d0*/  LDL.LU R2, [R1+0x19c] ;  /* 0x00019c0001027983 */ /* 0x000ea80000300800 */
[----:B------:R-:W2:Y:S04]  /*b8e0*/  LDL.LU R24, [R1+0x180] ;  /* 0x0001800001187983 */ /* 0x000ea80000300800 */
[----:B------:R-:W2:Y:S04]  /*b8f0*/  LDL.LU R25, [R1+0x160] ;  /* 0x0001600001197983 */ /* 0x000ea80000300800 */
[----:B---3--:R-:W-:Y:S04]  /*b900*/  STL [R1+0x9f8], R16 ;  /* 0x0009f81001007387 */ /* 0x008fe80000100800 */
[----:B-1----:R-:W3:Y:S04]  /*b910*/  LDL.LU R26, [R1+0x144] ;  /* 0x00014400011a7983 */ /* 0x002ee80000300800 */
[----:B------:R-:W-:Y:S04]  /*b920*/  STL [R1+0x9fc], R29 ;  /* 0x0009fc1d01007387 */ /* 0x000fe80000100800 */
[----:B------:R-:W3:Y:S04]  /*b930*/  LDL.LU R9, [R1+0x128] ;  /* 0x0001280001097983 */ /* 0x000ee80000300800 */
[----:B0-----:R-:W3:Y:S04]  /*b940*/  LDL.LU R14, [R1+0x10c] ;  /* 0x00010c00010e7983 */ /* 0x001ee80000300800 */
[----:B------:R-:W3:Y:S04]  /*b950*/  LDL.LU R12, [R1+0xf0] ;  /* 0x0000f000010c7983 */ /* 0x000ee80000300800 */
[----:B------:R-:W3:Y:S04]  /*b960*/  LDL.LU R6, [R1+0xd4] ;  /* 0x0000d40001067983 */ /* 0x000ee80000300800 */
[----:B------:R-:W3:Y:S04]  /*b970*/  LDL.LU R11, [R1+0xb8] ;  /* 0x0000b800010b7983 */ /* 0x000ee80000300800 */
[----:B------:R-:W3:Y:S04]  /*b980*/  LDL.LU R4, [R1+0x80] ;  /* 0x0000800001047983 */ /* 0x000ee80000300800 */
[----:B----4-:R0:W-:Y:S04]  /*b990*/  STS.U16 [R3+UR5+0x500], R5 ;  /* 0x0005000503007988 */ /* 0x0101e80008000405 */
[----:B------:R1:W-:Y:S04]  /*b9a0*/  STS.U16 [R3+UR5+0x900], R27 ;  /* 0x0009001b03007988 */ /* 0x0003e80008000405 */
[----:B0-----:R-:W4:Y:S04]  /*b9b0*/  LDL.LU R5, [R1+0x228] ;  /* 0x0002280001057983 */ /* 0x001f280000300800 */
[----:B-1----:R-:W4:Y:S04]  /*b9c0*/  LDL.LU R27, [R1+0x210] ;  /* 0x00021000011b7983 */ /* 0x002f280000300800 */
[----:B--2---:R-:W-:Y:S04]  /*b9d0*/  STS.U16 [R3+UR5+0xd00], R22 ;  /* 0x000d001603007988 */ /* 0x004fe80008000405 */
[----:B------:R-:W-:Y:S04]  /*b9e0*/  STS.U16 [R3+UR5+0x1100], R23 ;  /* 0x0011001703007988 */ /* 0x000fe80008000405 */
[----:B------:R-:W-:Y:S04]  /*b9f0*/  STS.U16 [R3+UR5+0x1500], R2 ;  /* 0x0015000203007988 */ /* 0x000fe80008000405 */
[----:B------:R0:W-:Y:S04]  /*ba00*/  STS.U16 [R3+UR5+0x1900], R24 ;  /* 0x0019001803007988 */ /* 0x0001e80008000405 */
[----:B------:R1:W-:Y:S04]  /*ba10*/  STS.U16 [R3+UR5+0x1d00], R25 ;  /* 0x001d001903007988 */ /* 0x0003e80008000405 */
[----:B0-----:R-:W2:Y:S04]  /*ba20*/  LDL.LU R24, [R1+0x1f4] ;  /* 0x0001f40001187983 */ /* 0x001ea80000300800 */
[----:B------:R-:W2:Y:S04]  /*ba30*/  LDL.LU R7, [R1+0x1d4] ;  /* 0x0001d40001077983 */ /* 0x000ea80000300800 */
[----:B------:R-:W2:Y:S04]  /*ba40*/  LDL.LU R10, [R1+0x1b4] ;  /* 0x0001b400010a7983 */ /* 0x000ea80000300800 */
[----:B------:R-:W2:Y:S04]  /*ba50*/  LDL.LU R13, [R1+0x198] ;  /* 0x00019800010d7983 */ /* 0x000ea80000300800 */
[----:B------:R-:W2:Y:S04]  /*ba60*/  LDL.LU R15, [R1+0x17c] ;  /* 0x00017c00010f7983 */ /* 0x000ea80000300800 */
[----:B------:R-:W2:Y:S04]  /*ba70*/  LDL.LU R17, [R1+0x15c] ;  /* 0x00015c0001117983 */ /* 0x000ea80000300800 */
[----:B------:R-:W2:Y:S04]  /*ba80*/  LDL.LU R18, [R1+0x140] ;  /* 0x0001400001127983 */ /* 0x000ea80000300800 */
[----:B------:R-:W2:Y:S04]  /*ba90*/  LDL.LU R19, [R1+0x124] ;  /* 0x0001240001137983 */ /* 0x000ea80000300800 */
[----:B------:R-:W2:Y:S04]  /*baa0*/  LDL.LU R20, [R1+0x108] ;  /* 0x0001080001147983 */ /* 0x000ea80000300800 */
[----:B---3--:R0:W-:Y:S04]  /*bab0*/  STS.U16 [R3+UR5+0x2100], R26 ;  /* 0x0021001a03007988 */ /* 0x0081e80008000405 */
[----:B------:R-:W3:Y:S04]  /*bac0*/  LDL.LU R21, [R1+0xec] ;  /* 0x0000ec0001157983 */ /* 0x000ee80000300800 */
[----:B------:R-:W-:Y:S04]  /*bad0*/  STS.U16 [R3+UR5+0x2500], R9 ;  /* 0x0025000903007988 */ /* 0x000fe80008000405 */
[----:B------:R-:W-:Y:S04]  /*bae0*/  STS.U16 [R3+UR5+0x2900], R14 ;  /* 0x0029000e03007988 */ /* 0x000fe80008000405 */
[----:B------:R-:W3:Y:S04]  /*baf0*/  LDL.LU R22, [R1+0xb4] ;  /* 0x0000b40001167983 */ /* 0x000ee80000300800 */
[----:B------:R-:W-:Y:S04]  /*bb00*/  STS.U16 [R3+UR5+0x2d00], R12 ;  /* 0x002d000c03007988 */ /* 0x000fe80008000405 */
[----:B------:R-:W3:Y:S04]  /*bb10*/  LDL.LU R23, [R1+0x7c] ;  /* 0x00007c0001177983 */ /* 0x000ee80000300800 */
[----:B------:R-:W-:Y:S04]  /*bb20*/  STS.U16 [R3+UR5+0x3100], R6 ;  /* 0x0031000603007988 */ /* 0x000fe80008000405 */
[----:B------:R-:W3:Y:S04]  /*bb30*/  LDL.LU R2, [R1+0x60] ;  /* 0x0000600001027983 */ /* 0x000ee80000300800 */
[----:B------:R-:W-:Y:S04]  /*bb40*/  STS.U16 [R3+UR5+0x3500], R11 ;  /* 0x0035000b03007988 */ /* 0x000fe80008000405 */
[----:B-1----:R-:W3:Y:S04]  /*bb50*/  LDL.LU R25, [R1+0x224] ;  /* 0x0002240001197983 */ /* 0x002ee80000300800 */
[----:B------:R-:W-:Y:S04]  /*bb60*/  STS.U16 [R3+UR5+0x3900], R4 ;  /* 0x0039000403007988 */ /* 0x000fe80008000405 */
[----:B0-----:R-:W3:Y:S04]  /*bb70*/  LDL.LU R26, [R1+0x20c] ;  /* 0x00020c00011a7983 */ /* 0x001ee80000300800 */
[----:B------:R0:W-:Y:S04]  /*bb80*/  STS.U16 [R3+UR5+0x3d00], R0 ;  /* 0x003d000003007988 */ /* 0x0001e80008000405 */
[----:B0-----:R-:W3:Y:S01]  /*bb90*/  LDL.LU R0, [R1+0xa04] ;  /* 0x000a040001007983 */ /* 0x001ee20000300800 */
[----:B------:R-:W-:-:S03]  /*bba0*/  LOP3.LUT R6, R28, 0x30, RZ, 0x3c, !PT ;  /* 0x000000301c067812 */ /* 0x000fc600078e3cff */
[----:B------:R-:W3:Y:S04]  /*bbb0*/  LDL.LU R3, [R1+0x1ec] ;  /* 0x0001ec0001037983 */ /* 0x000ee80000300800 */
[----:B----4-:R0:W-:Y:S04]  /*bbc0*/  STS.U16 [R6+UR5+0x180], R5 ;  /* 0x0001800506007988 */ /* 0x0101e80008000405 */
[----:B------:R-:W4:Y:S04]  /*bbd0*/  LDL.LU R4, [R1+0x1cc] ;  /* 0x0001cc0001047983 */ /* 0x000f280000300800 */
[----:B------:R1:W-:Y:S04]  /*bbe0*/  STS.U16 [R6+UR5+0x580], R27 ;  /* 0x0005801b06007988 */ /* 0x0003e80008000405 */
[----:B0-----:R-:W4:Y:S04]  /*bbf0*/  LDL.LU R5, [R1+0x1b0] ;  /* 0x0001b00001057983 */ /* 0x001f280000300800 */
[----:B-1----:R-:W4:Y:S04]  /*bc00*/  LDL.LU R27, [R1+0x194] ;  /* 0x00019400011b7983 */ /* 0x002f280000300800 */
[----:B--2---:R0:W-:Y:S04]  /*bc10*/  STS.U16 [R6+UR5+0x980], R24 ;  /* 0x0009801806007988 */ /* 0x0041e80008000405 */
[----:B------:R-:W-:Y:S04]  /*bc20*/  STS.U16 [R6+UR5+0xd80], R7 ;  /* 0x000d800706007988 */ /* 0x000fe80008000405 */
[----:B------:R-:W-:Y:S04]  /*bc30*/  STS.U16 [R6+UR5+0x1180], R10 ;  /* 0x0011800a06007988 */ /* 0x000fe80008000405 */
[----:B------:R-:W-:Y:S04]  /*bc40*/  STS.U16 [R6+UR5+0x1580], R13 ;  /* 0x0015800d06007988 */ /* 0x000fe80008000405 */
[----:B------:R-:W-:Y:S04]  /*bc50*/  STS.U16 [R6+UR5+0x1980], R15 ;  /* 0x0019800f06007988 */ /* 0x000fe80008000405 */
[----:B------:R-:W-:Y:S04]  /*bc60*/  STS.U16 [R6+UR5+0x1d80], R17 ;  /* 0x001d801106007988 */ /* 0x000fe80008000405 */
[----:B------:R-:W-:Y:S04]  /*bc70*/  STS.U16 [R6+UR5+0x2180], R18 ;  /* 0x0021801206007988 */ /* 0x000fe80008000405 */
[----:B------:R-:W-:Y:S04]  /*bc80*/  STS.U16 [R6+UR5+0x2580], R19 ;  /* 0x0025801306007988 */ /* 0x000fe80008000405 */
[----:B------:R-:W-:Y:S04]  /*bc90*/  STS.U16 [R6+UR5+0x2980], R20 ;  /* 0x0029801406007988 */ /* 0x000fe80008000405 */
[----:B0-----:R-:W2:Y:S04]  /*bca0*/  LDL.LU R24, [R1+0x178] ;  /* 0x0001780001187983 */ /* 0x001ea80000300800 */
[----:B---3--:R-:W-:Y:S04]  /*bcb0*/  STS.U16 [R6+UR5+0x2d80], R21 ;  /* 0x002d801506007988 */ /* 0x008fe80008000405 */
[----:B------:R-:W3:Y:S04]  /*bcc0*/  LDL.LU R16, [R1+0x158] ;  /* 0x0001580001107983 */ /* 0x000ee80000300800 */
[----:B------:R-:W3:Y:S04]  /*bcd0*/  LDL.LU R8, [R1+0x13c] ;  /* 0x00013c0001087983 */ /* 0x000ee80000300800 */
[----:B------:R-:W3:Y:S04]  /*bce0*/  LDL.LU R9, [R1+0x120] ;  /* 0x0001200001097983 */ /* 0x000ee80000300800 */
[----:B------:R-:W3:Y:S04]  /*bcf0*/  LDL.LU R14, [R1+0x104] ;  /* 0x00010400010e7983 */ /* 0x000ee80000300800 */
[----:B------:R-:W3:Y:S04]  /*bd00*/  LDL.LU R12, [R1+0xe8] ;  /* 0x0000e800010c7983 */ /* 0x000ee80000300800 */
[----:B------:R-:W3:Y:S04]  /*bd10*/  LDL.LU R11, [R1+0xcc] ;  /* 0x0000cc00010b7983 */ /* 0x000ee80000300800 */
[----:B------:R0:W-:Y:S04]  /*bd20*/  STS.U16 [R6+UR5+0x3180], R0 ;  /* 0x0031800006007988 */ /* 0x0001e80008000405 */
[----:B------:R-:W-:Y:S01]  /*bd30*/  STS.U16 [R6+UR5+0x3580], R22 ;  /* 0x0035801606007988 */ /* 0x000fe20008000405 */
[----:B0-----:R-:W-:-:S03]  /*bd40*/  LOP3.LUT R0, R28, 0x40, RZ, 0x3c, !PT ;  /* 0x000000401c007812 */ /* 0x001fc600078e3cff */
[----:B------:R-:W-:Y:S04]  /*bd50*/  STS.U16 [R6+UR5+0x3980], R23 ;  /* 0x0039801706007988 */ /* 0x000fe80008000405 */
[----:B------:R0:W-:Y:S04]  /*bd60*/  STS.U16 [R6+UR5+0x3d80], R2 ;  /* 0x003d800206007988 */ /* 0x0001e80008000405 */
[----:B------:R1:W-:Y:S04]  /*bd70*/  STS.U16 [R0+UR5+0x200], R25 ;  /* 0x0002001900007988 */ /* 0x0003e80008000405 */
[----:B------:R4:W-:Y:S04]  /*bd80*/  STS.U16 [R0+UR5+0x600], R26 ;  /* 0x0006001a00007988 */ /* 0x0009e80008000405 */
[----:B0-----:R-:W3:Y:S04]  /*bd90*/  LDL.LU R2, [R1+0xb0] ;  /* 0x0000b00001027983 */ /* 0x001ee80000300800 */
[----:B-1----:R-:W3:Y:S04]  /*bda0*/  LDL.LU R25, [R1+0x78] ;  /* 0x0000780001197983 */ /* 0x002ee80000300800 */
[----:B----4-:R-:W4:Y:S04]  /*bdb0*/  LDL.LU R26, [R1+0x5c] ;  /* 0x00005c00011a7983 */ /* 0x010f280000300800 */
[----:B------:R-:W-:Y:S04]  /*bdc0*/  STS.U16 [R0+UR5+0xa00], R3 ;  /* 0x000a000300007988 */ /* 0x000fe80008000405 */
[----:B------:R-:W-:Y:S04]  /*bdd0*/  STS.U16 [R0+UR5+0xe00], R4 ;  /* 0x000e000400007988 */ /* 0x000fe80008000405 */
[----:B------:R-:W-:Y:S04]  /*bde0*/  STS.U16 [R0+UR5+0x1200], R5 ;  /* 0x0012000500007988 */ /* 0x000fe80008000405 */
[----:B------:R0:W-:Y:S04]  /*bdf0*/  STS.U16 [R0+UR5+0x1600], R27 ;  /* 0x0016001b00007988 */ /* 0x0001e80008000405 */
[----:B0-----:R-:W4:Y:S04]  /*be00*/  LDL.LU R27, [R1+0x220] ;  /* 0x00022000011b7983 */ /* 0x001f280000300800 */
[----:B------:R-:W4:Y:S04]  /*be10*/  LDL.LU R7, [R1+0x204] ;  /* 0x0002040001077983 */ /* 0x000f280000300800 */
        /* <DEDUP_REMOVED lines=14> */
[----:B--2---:R0:W-:Y:S04]  /*bf00*/  STS.U16 [R0+UR5+0x1a00], R24 ;  /* 0x001a001800007988 */ /* 0x0041e80008000405 */
[----:B---3--:R-:W-:Y:S04]  /*bf10*/  STS.U16 [R0+UR5+0x1e00], R16 ;  /* 0x001e001000007988 */ /* 0x008fe80008000405 */
[----:B------:R-:W-:Y:S04]  /*bf20*/  STS.U16 [R0+UR5+0x2200], R8 ;  /* 0x0022000800007988 */ /* 0x000fe80008000405 */
[----:B------:R-:W-:Y:S04]  /*bf30*/  STS.U16 [R0+UR5+0x2600], R9 ;  /* 0x0026000900007988 */ /* 0x000fe80008000405 */
[----:B------:R-:W-:Y:S04]  /*bf40*/  STS.U16 [R0+UR5+0x2a00], R14 ;  /* 0x002a000e00007988 */ /* 0x000fe80008000405 */
[----:B------:R-:W-:Y:S04]  /*bf50*/  STS.U16 [R0+UR5+0x2e00], R12 ;  /* 0x002e000c00007988 */ /* 0x000fe80008000405 */
[----:B------:R-:W-:Y:S04]  /*bf60*/  STS.U16 [R0+UR5+0x3200], R11 ;  /* 0x0032000b00007988 */ /* 0x000fe80008000405 */
[----:B0-----:R-:W2:Y:S04]  /*bf70*/  LDL.LU R24, [R1+0x21c] ;  /* 0x00021c0001187983 */ /* 0x001ea80000300800 */
[----:B------:R-:W-:Y:S04]  /*bf80*/  STS.U16 [R0+UR5+0x3600], R2 ;  /* 0x0036000200007988 */ /* 0x000fe80008000405 */
[----:B------:R0:W-:Y:S04]  /*bf90*/  STS.U16 [R0+UR5+0x3a00], R25 ;  /* 0x003a001900007988 */ /* 0x0001e80008000405 */
[----:B----4-:R1:W-:Y:S04]  /*bfa0*/  STS.U16 [R0+UR5+0x3e00], R26 ;  /* 0x003e001a00007988 */ /* 0x0103e80008000405 */
[----:B0-----:R-:W3:Y:S04]  /*bfb0*/  LDL.LU R25, [R1+0x200] ;  /* 0x0002000001197983 */ /* 0x001ee80000300800 */
[----:B-1----:R-:W4:Y:S01]  /*bfc0*/  LDL.LU R26, [R1+0x1e4] ;  /* 0x0001e400011a7983 */ /* 0x002f220000300800 */
[----:B------:R-:W-:-:S03]  /*bfd0*/  LOP3.LUT R2, R28, 0x50, RZ, 0x3c, !PT ;  /* 0x000000501c027812 */ /* 0x000fc600078e3cff */
[----:B------:R-:W-:Y:S04]  /*bfe0*/  STL [R1+0xa00], R0 ;  /* 0x000a000001007387 */ /* 0x000fe80000100800 */
[----:B------:R0:W-:Y:S04]  /*bff0*/  STS.U16 [R2+UR5+0x280], R27 ;  /* 0x0002801b02007988 */ /* 0x0001e80008000405 */
[----:B0-----:R-:W4:Y:S04]  /*c000*/  LDL.LU R27, [R1+0x1c4] ;  /* 0x0001c400011b7983 */ /* 0x001f280000300800 */
[----:B------:R-:W4:Y:S04]  /*c010*/  LDL.LU R0, [R1+0x1a8] ;  /* 0x0001a80001007983 */ /* 0x000f280000300800 */
[----:B------:R-:W4:Y:S04]  /*c020*/  LDL.LU R29, [R1+0x188] ;  /* 0x00018800011d7983 */ /* 0x000f280000300800 */
[----:B------:R-:W4:Y:S04]  /*c030*/  LDL.LU R16, [R1+0x16c] ;  /* 0x00016c0001107983 */ /* 0x000f280000300800 */
[----:B------:R0:W-:Y:S04]  /*c040*/  STS.U16 [R2+UR5+0x680], R7 ;  /* 0x0006800702007988 */ /* 0x0001e80008000405 */
[----:B------:R-:W4:Y:S04]  /*c050*/  LDL.LU R14, [R1+0x150] ;  /* 0x00015000010e7983 */ /* 0x000f280000300800 */
[----:B------:R-:W-:Y:S04]  /*c060*/  STS.U16 [R2+UR5+0xa80], R6 ;  /* 0x000a800602007988 */ /* 0x000fe80008000405 */
[----:B------:R-:W4:Y:S04]  /*c070*/  LDL.LU R12, [R1+0x134] ;  /* 0x00013400010c7983 */ /* 0x000f280000300800 */
[----:B------:R1:W-:Y:S04]  /*c080*/  STS.U16 [R2+UR5+0xe80], R10 ;  /* 0x000e800a02007988 */ /* 0x0003e80008000405 */
[----:B------:R-:W4:Y:S04]  /*c090*/  LDL.LU R11, [R1+0x118] ;  /* 0x00011800010b7983 */ /* 0x000f280000300800 */
[----:B0-----:R-:W4:Y:S01]  /*c0a0*/  LDL.LU R7, [R1+0xfc] ;  /* 0x0000fc0001077983 */ /* 0x001f220000300800 */
[----:B-1----:R-:W-:-:S03]  /*c0b0*/  LOP3.LUT R10, R28, 0x60, RZ, 0x3c, !PT ;  /* 0x000000601c0a7812 */ /* 0x002fc600078e3cff */
[----:B------:R-:W4:Y:S04]  /*c0c0*/  LDL.LU R28, [R1+0xe0] ;  /* 0x0000e000011c7983 */ /* 0x000f280000300800 */
[----:B------:R-:W4:Y:S04]  /*c0d0*/  LDL.LU R8, [R1+0xc4] ;  /* 0x0000c40001087983 */ /* 0x000f280000300800 */
        /* <DEDUP_REMOVED lines=12> */
[----:B------:R-:W4:Y:S04]  /*c1a0*/  LDL.LU R6, [R1+0x8c] ;  /* 0x00008c0001067983 */ /* 0x000f280000300800 */
[----:B--2---:R-:W-:Y:S04]  /*c1b0*/  STS.U16 [R10+UR5+0x300], R24 ;  /* 0x000300180a007988 */ /* 0x004fe80008000405 */
[----:B---3--:R-:W-:Y:S04]  /*c1c0*/  STS.U16 [R10+UR5+0x700], R25 ;  /* 0x000700190a007988 */ /* 0x008fe80008000405 */
[----:B----4-:R0:W-:Y:S04]  /*c1d0*/  STS.U16 [R10+UR5+0xb00], R26 ;  /* 0x000b001a0a007988 */ /* 0x0101e80008000405 */
[----:B0-----:R-:W2:Y:S04]  /*c1e0*/  LDL.LU R26, [R1+0x70] ;  /* 0x00007000011a7983 */ /* 0x001ea80000300800 */
[----:B------:R-:W3:Y:S04]  /*c1f0*/  LDL.LU R13, [R1+0x54] ;  /* 0x00005400010d7983 */ /* 0x000ee80000300800 */
        /* <DEDUP_REMOVED lines=13> */
[----:B------:R0:W-:Y:S04]  /*c2d0*/  STS.U16 [R10+UR5+0xf00], R27 ;  /* 0x000f001b0a007988 */ /* 0x0001e80008000405 */
[----:B------:R-:W4:Y:S04]  /*c2e0*/  LDL.LU R25, [R1+0x88] ;  /* 0x0000880001197983 */ /* 0x000f280000300800 */
[----:B0-----:R-:W4:Y:S04]  /*c2f0*/  LDL.LU R27, [R1+0x6c] ;  /* 0x00006c00011b7983 */ /* 0x001f280000300800 */
[----:B------:R0:W-:Y:S04]  /*c300*/  STS.U16 [R10+UR5+0x1300], R0 ;  /* 0x001300000a007988 */ /* 0x0001e80008000405 */
[----:B------:R-:W-:Y:S04]  /*c310*/  STS.U16 [R10+UR5+0x1700], R29 ;  /* 0x0017001d0a007988 */ /* 0x000fe80008000405 */
[----:B------:R-:W-:Y:S04]  /*c320*/  STS.U16 [R10+UR5+0x1b00], R16 ;  /* 0x001b00100a007988 */ /* 0x000fe80008000405 */
[----:B------:R-:W-:Y:S04]  /*c330*/  STS.U16 [R10+UR5+0x1f00], R14 ;  /* 0x001f000e0a007988 */ /* 0x000fe80008000405 */
[----:B------:R-:W-:Y:S04]  /*c340*/  STS.U16 [R10+UR5+0x2300], R12 ;  /* 0x0023000c0a007988 */ /* 0x000fe80008000405 */
[----:B------:R-:W-:Y:S04]  /*c350*/  STS.U16 [R10+UR5+0x2700], R11 ;  /* 0x0027000b0a007988 */ /* 0x000fe80008000405 */
[----:B------:R-:W-:Y:S04]  /*c360*/  STS.U16 [R10+UR5+0x2b00], R7 ;  /* 0x002b00070a007988 */ /* 0x000fe80008000405 */
[----:B------:R1:W-:Y:S04]  /*c370*/  STS.U16 [R10+UR5+0x2f00], R28 ;  /* 0x002f001c0a007988 */ /* 0x0003e80008000405 */
[----:B------:R-:W4:Y:S04]  /*c380*/  LDL.LU R9, [R1+0x4c] ;  /* 0x00004c0001097983 */ /* 0x000f280000300800 */
[----:B0-----:R-:W4:Y:S01]  /*c390*/  LDL.LU R0, [R1+0xa00] ;  /* 0x000a000001007983 */ /* 0x001f220000300800 */
[----:B-1----:R-:W0:Y:S03]  /*c3a0*/  S2R R28, SR_TID.X ;  /* 0x00000000001c7919 */ /* 0x002e260000002100 */
[----:B------:R-:W4:Y:S04]  /*c3b0*/  LDL.LU R29, [R1+0x9fc] ;  /* 0x0009fc00011d7983 */ /* 0x000f280000300800 */
[----:B------:R-:W4:Y:S04]  /*c3c0*/  LDL.LU R16, [R1+0x9f8] ;  /* 0x0009f80001107983 */ /* 0x000f280000300800 */
[----:B------:R-:W4:Y:S04]  /*c3d0*/  LDL.LU R14, [R1+0x9f4] ;  /* 0x0009f400010e7983 */ /* 0x000f280000300800 */
[----:B------:R-:W4:Y:S04]  /*c3e0*/  LDL.LU R12, [R1+0x9f0] ;  /* 0x0009f000010c7983 */ /* 0x000f280000300800 */
[----:B------:R-:W4:Y:S04]  /*c3f0*/  LDL.LU R11, [R1+0x9ec] ;  /* 0x0009ec00010b7983 */ /* 0x000f280000300800 */
[----:B------:R1:W-:Y:S04]  /*c400*/  STS.U16 [R10+UR5+0x3300], R8 ;  /* 0x003300080a007988 */ /* 0x0003e80008000405 */
[----:B------:R-:W4:Y:S01]  /*c410*/  LDL.LU R7, [R1+0x9e8] ;  /* 0x0009e80001077983 */ /* 0x000f220000300800 */
[----:B0-----:R-:W-:-:S05]  /*c420*/  LOP3.LUT R28, R28, 0x3f, RZ, 0xc0, !PT ;  /* 0x0000003f1c1c7812 */ /* 0x001fca00078ec0ff */
[----:B------:R-:W-:-:S05]  /*c430*/  IMAD.SHL.U32 R28, R28, 0x2, RZ ;  /* 0x000000021c1c7824 */ /* 0x000fca00078e00ff */
[----:B-1----:R-:W-:Y:S02]  /*c440*/  LOP3.LUT R8, R28, 0x70, RZ, 0x3c, !PT ;  /* 0x000000701c087812 */ /* 0x002fe400078e3cff */
[----:B------:R-:W4:Y:S04]  /*c450*/  LDL.LU R28, [R1+0x50] ;  /* 0x00005000011c7983 */ /* 0x000f280000300800 */
[----:B------:R0:W-:Y:S04]  /*c460*/  STS.U16 [R10+UR5+0x3700], R6 ;  /* 0x003700060a007988 */ /* 0x0001e80008000405 */
[----:B0-----:R-:W4:Y:S04]  /*c470*/  LDL.LU R6, [R1+0x9e4] ;  /* 0x0009e40001067983 */ /* 0x001f280000300800 */
[----:B--2---:R0:W-:Y:S04]  /*c480*/  STS.U16 [R10+UR5+0x3b00], R26 ;  /* 0x003b001a0a007988 */ /* 0x0041e80008000405 */
[----:B---3--:R1:W-:Y:S04]  /*c490*/  STS.U16 [R10+UR5+0x3f00], R13 ;  /* 0x003f000d0a007988 */ /* 0x0083e80008000405 */
[----:B----4-:R2:W-:Y:S04]  /*c4a0*/  STS.U16 [R8+UR5+0x380], R15 ;  /* 0x0003800f08007988 */ /* 0x0105e80008000405 */
[----:B0-----:R-:W3:Y:S04]  /*c4b0*/  LDL.LU R26, [R1+0x48] ;  /* 0x00004800011a7983 */ /* 0x001ee80000300800 */
[----:B-1----:R-:W4:Y:S04]  /*c4c0*/  LDL.LU R10, [R1+0x9e0] ;  /* 0x0009e000010a7983 */ /* 0x002f280000300800 */
[----:B------:R-:W3:Y:S04]  /*c4d0*/  LDL.LU R13, [R1+0x9dc] ;  /* 0x0009dc00010d7983 */ /* 0x000ee80000300800 */
[----:B--2---:R-:W2:Y:S04]  /*c4e0*/  LDL.LU R15, [R1+0x9d8] ;  /* 0x0009d800010f7983 */ /* 0x004ea80000300800 */
[----:B------:R0:W-:Y:S04]  /*c4f0*/  STS.U16 [R8+UR5+0x780], R17 ;  /* 0x0007801108007988 */ /* 0x0001e80008000405 */
[----:B------:R1:W-:Y:S04]  /*c500*/  STS.U16 [R8+UR5+0xb80], R18 ;  /* 0x000b801208007988 */ /* 0x0003e80008000405 */
[----:B------:R1:W-:Y:S04]  /*c510*/  STS.U16 [R8+UR5+0xf80], R19 ;  /* 0x000f801308007988 */ /* 0x0003e80008000405 */
[----:B0-----:R-:W2:Y:S04]  /*c520*/  LDL.LU R17, [R1+0x9d4] ;  /* 0x0009d40001117983 */ /* 0x001ea80000300800 */
[----:B-1----:R-:W2:Y:S04]  /*c530*/  LDL.LU R18, [R1+0x9d0] ;  /* 0x0009d00001127983 */ /* 0x002ea80000300800 */
[----:B------:R-:W2:Y:S04]  /*c540*/  LDL.LU R19, [R1+0x9cc] ;  /* 0x0009cc0001137983 */ /* 0x000ea80000300800 */
        /* <DEDUP_REMOVED lines=10> */
[----:B-1----:R-:W4:Y:S04]  /*c5f0*/  LDL.LU R2, [R1+0x9b8] ;  /* 0x0009b80001027983 */ /* 0x002f280000300800 */
[----:B------:R-:W4:Y:S04]  /*c600*/  LDL.LU R3, [R1+0x9b4] ;  /* 0x0009b40001037983 */ /* 0x000f280000300800 */
[----:B------:R0:W-:Y:S04]  /*c610*/  STS.U16 [R8+UR5+0x2b80], R4 ;  /* 0x002b800408007988 */ /* 0x0001e80008000405 */
[----:B------:R1:W-:Y:S04]  /*c620*/  STS.U16 [R8+UR5+0x2f80], R5 ;  /* 0x002f800508007988 */ /* 0x0003e80008000405 */
[----:B------:R1:W-:Y:S04]  /*c630*/  STS.U16 [R8+UR5+0x3380], R24 ;  /* 0x0033801808007988 */ /* 0x0003e80008000405 */
[----:B0-----:R-:W4:Y:S04]  /*c640*/  LDL.LU R4, [R1+0x9b0] ;  /* 0x0009b00001047983 */ /* 0x001f280000300800 */
[----:B-1----:R-:W4:Y:S04]  /*c650*/  LDL.LU R5, [R1+0x9ac] ;  /* 0x0009ac0001057983 */ /* 0x002f280000300800 */
[----:B------:R-:W4:Y:S04]  /*c660*/  LDL.LU R24, [R1+0x9a8] ;  /* 0x0009a80001187983 */ /* 0x000f280000300800 */
[----:B------:R0:W-:Y:S04]  /*c670*/  STS.U16 [R8+UR5+0x3780], R25 ;  /* 0x0037801908007988 */ /* 0x0001e80008000405 */
[----:B------:R1:W-:Y:S04]  /*c680*/  STS.U16 [R8+UR5+0x3b80], R27 ;  /* 0x003b801b08007988 */ /* 0x0003e80008000405 */
[----:B0-----:R-:W4:Y:S04]  /*c690*/  LDL.LU R25, [R1+0x9a4] ;  /* 0x0009a40001197983 */ /* 0x001f280000300800 */
[----:B-1----:R-:W4:Y:S04]  /*c6a0*/  LDL.LU R27, [R1+0x9a0] ;  /* 0x0009a000011b7983 */ /* 0x002f280000300800 */
[----:B------:R0:W-:Y:S02]  /*c6b0*/  STS.U16 [R8+UR5+0x3f80], R28 ;  /* 0x003f801c08007988 */ /* 0x0001e40008000405 */
[----:B0-----:R-:W0:Y:S02]  /*c6c0*/  S2R R28, SR_TID.X ;  /* 0x00000000001c7919 */ /* 0x001e240000002100 */
[----:B0-----:R-:W-:-:S05]  /*c6d0*/  LOP3.LUT R28, R28, 0x3f, RZ, 0xc0, !PT ;  /* 0x0000003f1c1c7812 */ /* 0x001fca00078ec0ff */
[----:B------:R-:W-:-:S05]  /*c6e0*/  IMAD.SHL.U32 R28, R28, 0x2, RZ ;  /* 0x000000021c1c7824 */ /* 0x000fca00078e00ff */
[----:B------:R0:W-:Y:S04]  /*c6f0*/  STS.U16 [R28+UR5+0x4080], R9 ;  /* 0x004080091c007988 */ /* 0x0001e80008000405 */
[----:B0-----:R-:W4:Y:S04]  /*c700*/  LDL.LU R9, [R1+0x30] ;  /* 0x0000300001097983 */ /* 0x001f280000300800 */
[----:B---3--:R-:W-:Y:S04]  /*c710*/  STS.U16 [R28+UR5+0x4800], R13 ;  /* 0x0048000d1c007988 */ /* 0x008fe80008000405 */
[----:B--2---:R0:W-:Y:S04]  /*c720*/  STS.U16 [R28+UR5+0x4000], R23 ;  /* 0x004000171c007988 */ /* 0x0041e80008000405 */
[----:B0-----:R-:W2:Y:S04]  /*c730*/  LDL.LU R23, [R1+0x34] ;  /* 0x0000340001177983 */ /* 0x001ea80000300800 */
[----:B----4-:R0:W-:Y:S04]  /*c740*/  STS.U16 [R28+UR5+0x4880], R27 ;  /* 0x0048801b1c007988 */ /* 0x0101e80008000405 */
[----:B------:R1:W-:Y:S04]  /*c750*/  STS.U16 [R29+UR5+0x4100], R22 ;  /* 0x004100161d007988 */ /* 0x0003e80008000405 */
[----:B------:R3:W-:Y:S04]  /*c760*/  STS.U16 [R29+UR5+0x4180], R26 ;  /* 0x0041801a1d007988 */ /* 0x0007e80008000405 */
[----:B0-----:R-:W4:Y:S04]  /*c770*/  LDL.LU R28, [R1+0x40] ;  /* 0x00004000011c7983 */ /* 0x001f280000300800 */
[----:B-1----:R-:W2:Y:S04]  /*c780*/  LDL.LU R22, [R1+0x38] ;  /* 0x0000380001167983 */ /* 0x002ea80000300800 */
[----:B---3--:R-:W3:Y:S01]  /*c790*/  LDL.LU R26, [R1+0x99c] ;  /* 0x00099c00011a7983 */ /* 0x008ee20000300800 */
[----:B------:R-:W0:Y:S03]  /*c7a0*/  S2R R27, SR_TID.X ;  /* 0x00000000001b7919 */ /* 0x000e260000002100 */
[----:B---3--:R1:W-:Y:S04]  /*c7b0*/  STS.U16 [R29+UR5+0x4980], R26 ;  /* 0x0049801a1d007988 */ /* 0x0083e80008000405 */
[----:B-1----:R-:W3:Y:S04]  /*c7c0*/  LDL.LU R26, [R1+0x44] ;  /* 0x00004400011a7983 */ /* 0x002ee80000300800 */
[----:B------:R1:W-:Y:S04]  /*c7d0*/  STS.U16 [R29+UR5+0x4900], R10 ;  /* 0x0049000a1d007988 */ /* 0x0003e80008000405 */
[----:B-1----:R-:W2:Y:S01]  /*c7e0*/  LDL.LU R29, [R1+0x998] ;  /* 0x00099800011d7983 */ /* 0x002ea20000300800 */
[----:B0-----:R-:W-:-:S05]  /*c7f0*/  LOP3.LUT R27, R27, 0x3f, RZ, 0xc0, !PT ;  /* 0x0000003f1b1b7812 */ /* 0x001fca00078ec0ff */
[C---:B------:R-:W-:Y:S02]  /*c800*/  IMAD.SHL.U32 R13, R27.reuse, 0x2, RZ ;  /* 0x000000021b0d7824 */ /* 0x040fe400078e00ff */
[----:B------:R-:W-:-:S03]  /*c810*/  IMAD.SHL.U32 R27, R27, 0x2, RZ ;  /* 0x000000021b1b7824 */ /* 0x000fc600078e00ff */
[----:B------:R-:W-:Y:S02]  /*c820*/  LOP3.LUT R13, R13, 0x20, RZ, 0x3c, !PT ;  /* 0x000000200d0d7812 */ /* 0x000fe400078e3cff */
[----:B------:R-:W-:-:S03]  /*c830*/  LOP3.LUT R27, R27, 0x30, RZ, 0x3c, !PT ;  /* 0x000000301b1b7812 */ /* 0x000fc600078e3cff */
[----:B------:R-:W-:Y:S04]  /*c840*/  STS.U16 [R13+UR5+0x4200], R21 ;  /* 0x004200150d007988 */ /* 0x000fe80008000405 */
[----:B---3--:R-:W-:Y:S04]  /*c850*/  STS.U16 [R13+UR5+0x4280], R26 ;  /* 0x0042801a0d007988 */ /* 0x008fe80008000405 */
[----:B------:R-:W-:Y:S04]  /*c860*/  STS.U16 [R13+UR5+0x4a80], R25 ;  /* 0x004a80190d007988 */ /* 0x000fe80008000405 */
[----:B------:R-:W-:Y:S04]  /*c870*/  STS.U16 [R13+UR5+0x4a00], R6 ;  /* 0x004a00060d007988 */ /* 0x000fe80008000405 */
[----:B------:R-:W-:Y:S04]  /*c880*/  STS.U16 [R27+UR5+0x4300], R20 ;  /* 0x004300141b007988 */ /* 0x000fe80008000405 */
[----:B----4-:R-:W-:Y:S04]  /*c890*/  STS.U16 [R27+UR5+0x4380], R28 ;  /* 0x0043801c1b007988 */ /* 0x010fe80008000405 */
[----:B------:R-:W-:Y:S04]  /*c8a0*/  STS.U16 [R27+UR5+0x4b80], R24 ;  /* 0x004b80181b007988 */ /* 0x000fe80008000405 */
[----:B------:R0:W-:Y:S04]  /*c8b0*/  STS.U16 [R27+UR5+0x4b00], R7 ;  /* 0x004b00071b007988 */ /* 0x0001e80008000405 */
[----:B------:R-:W-:Y:S04]  /*c8c0*/  STS.U16 [R0+UR5+0x4400], R19 ;  /* 0x0044001300007988 */ /* 0x000fe80008000405 */
[----:B--2---:R-:W-:Y:S04]  /*c8d0*/  STS.U16 [R0+UR5+0x4480], R29 ;  /* 0x0044801d00007988 */ /* 0x004fe80008000405 */
[----:B------:R-:W-:Y:S04]  /*c8e0*/  STS.U16 [R0+UR5+0x4c80], R5 ;  /* 0x004c800500007988 */ /* 0x000fe80008000405 */
[----:B------:R1:W-:Y:S01]  /*c8f0*/  STS.U16 [R0+UR5+0x4c00], R11 ;  /* 0x004c000b00007988 */ /* 0x0003e20008000405 */
[----:B0-----:R-:W0:Y:S03]  /*c900*/  S2R R27, SR_TID.X ;  /* 0x00000000001b7919 */ /* 0x001e260000002100 */
[----:B------:R-:W2:Y:S04]  /*c910*/  LDL R28, [R1+0x90] ;  /* 0x00009000011c7983 */ /* 0x000ea80000100800 */
[----:B-1----:R-:W3:Y:S04]  /*c920*/  LDL R0, [R1+0x1d0] ;  /* 0x0001d00001007983 */ /* 0x002ee80000100800 */
[----:B------:R-:W4:Y:S01]  /*c930*/  LDL R29, [R1+0x74c] ;  /* 0x00074c00011d7983 */ /* 0x000f220000100800 */
[----:B0-----:R-:W-:-:S05]  /*c940*/  LOP3.LUT R27, R27, 0x3f, RZ, 0xc0, !PT ;  /* 0x0000003f1b1b7812 */ /* 0x001fca00078ec0ff */
[C---:B------:R-:W-:Y:S02]  /*c950*/  IMAD.SHL.U32 R13, R27.reuse, 0x2, RZ ;  /* 0x000000021b0d7824 */ /* 0x040fe400078e00ff */
[----:B------:R-:W-:-:S03]  /*c960*/  IMAD.SHL.U32 R27, R27, 0x2, RZ ;  /* 0x000000021b1b7824 */ /* 0x000fc600078e00ff */
[----:B------:R-:W-:Y:S02]  /*c970*/  LOP3.LUT R13, R13, 0x50, RZ, 0x3c, !PT ;  /* 0x000000500d0d7812 */ /* 0x000fe400078e3cff */
[----:B------:R-:W-:-:S03]  /*c980*/  LOP3.LUT R27, R27, 0x60, RZ, 0x3c, !PT ;  /* 0x000000601b1b7812 */ /* 0x000fc600078e3cff */
        /* <DEDUP_REMOVED lines=11> */
[----:B------:R-:W-:Y:S01]  /*ca40*/  STS.U16 [R8+UR5+0x4f00], R16 ;  /* 0x004f001008007988 */ /* 0x000fe20008000405 */
[----:B------:R-:W-:Y:S06]  /*ca50*/  BAR.SYNC.DEFER_BLOCKING 0x0 ;  /* 0x0000000000007b1d */ /* 0x000fec0000010000 */
[----:B--2---:R-:W-:Y:S04]  /*ca60*/  LDSM.16.MT88.4 R24, [R28+UR5] ;  /* 0x000000051c18783b */ /* 0x004fe80008004200 */
[----:B---3--:R-:W0:Y:S04]  /*ca70*/  LDSM.16.M88.4 R12, [R0+UR5+0x4800] ;  /* 0x00480005000c783b */ /* 0x008e280008000200 */
[----:B------:R-:W-:Y:S04]  /*ca80*/  LDSM.16.M88.4 R4, [R0+UR5+0x4000] ;  /* 0x004000050004783b */ /* 0x000fe80008000200 */
[----:B------:R-:W1:Y:S04]  /*ca90*/  LDSM.16.MT88.4 R20, [R28+UR5+0x800] ;  /* 0x000800051c14783b */ /* 0x000e680008004200 */
[----:B----4-:R-:W2:Y:S04]  /*caa0*/  LDSM.16.MT88.4 R8, [R29+UR5+0x800] ;  /* 0x000800051d08783b */ /* 0x010ea80008004200 */
[----:B------:R-:W3:Y:S04]  /*cab0*/  LDSM.16.MT88.4 R16, [R29+UR5] ;  /* 0x000000051d10783b */ /* 0x000ee80008004200 */
[----:B0-----:R-:W-:Y:S04]  /*cac0*/  STL.64 [R1+0x990], R14 ;  /* 0x0009900e01007387 */ /* 0x001fe80000100a00 */
[----:B------:R0:W-:Y:S04]  /*cad0*/  STL.64 [R1+0x988], R12 ;  /* 0x0009880c01007387 */ /* 0x0001e80000100a00 */
[----:B0-----:R-:W4:Y:S04]  /*cae0*/  LDL.LU.64 R12, [R1+0xa0] ;  /* 0x0000a000010c7983 */ /* 0x001f280000300a00 */
[----:B------:R-:W4:Y:S04]  /*caf0*/  LDL.LU.64 R14, [R1+0xa8] ;  /* 0x0000a800010e7983 */ /* 0x000f280000300a00 */
[----:B------:R-:W-:Y:S04]  /*cb00*/  STL [R1+0x920], R0 ;  /* 0x0009200001007387 */ /* 0x000fe80000100800 */
[----:B-1----:R-:W-:Y:S04]  /*cb10*/  STL.64 [R1+0x970], R22 ;  /* 0x0009701601007387 */ /* 0x002fe80000100a00 */
[----:B------:R-:W-:Y:S04]  /*cb20*/  STL.64 [R1+0x968], R20 ;  /* 0x0009681401007387 */ /* 0x000fe80000100a00 */
[----:B--2---:R-:W-:Y:S04]  /*cb30*/  STL.64 [R1+0x950], R10 ;  /* 0x0009500a01007387 */ /* 0x004fe80000100a00 */
[----:B------:R0:W-:Y:S04]  /*cb40*/  STL.64 [R1+0x948], R8 ;  /* 0x0009480801007387 */ /* 0x0001e80000100a00 */
[----:B0-----:R-:W2:Y:S04]  /*cb50*/  LDL.LU.64 R8, [R1+0x20] ;  /* 0x0000200001087983 */ /* 0x001ea80000300a00 */
[----:B------:R-:W2:Y:S01]  /*cb60*/  LDL.LU.64 R10, [R1+0x28] ;  /* 0x00002800010a7983 */ /* 0x000ea20000300a00 */
[----:B----4-:R-:W-:-:S15]  /*cb70*/  HMMA.16816.F32.BF16 R12, R24, R4, R12 ;  /* 0x00000004180c723c */ /* 0x010fde000004180c */
[----:B------:R-:W-:-:S04]  /*cb80*/  NOP ;  /* 0x0000000000007918 */ /* 0x000fc80000000000 */
[----:B------:R-:W-:Y:S02]  /*cb90*/  IMAD.MOV.U32 R3, RZ, RZ, R14 ;  /* 0x000000ffff037224 */ /* 0x000fe400078e000e */
[----:B------:R-:W-:Y:S02]  /*cba0*/  IMAD.MOV.U32 R0, RZ, RZ, R15 ;  /* 0x000000ffff007224 */ /* 0x000fe400078e000f */
[----:B------:R-:W-:Y:S01]  /*cbb0*/  IMAD.MOV.U32 R21, RZ, RZ, R12 ;  /* 0x000000ffff157224 */ /* 0x000fe200078e000c */
[----:B------:R-:W4:Y:S01]  /*cbc0*/  LDL.LU.64 R14, [R1+0x990] ;  /* 0x00099000010e7983 */ /* 0x000f220000300a00 */
[----:B------:R-:W-:-:S03]  /*cbd0*/  IMAD.MOV.U32 R20, RZ, RZ, R13 ;  /* 0x000000ffff147224 */ /* 0x000fc600078e000d */
[----:B------:R-:W2:Y:S02]  /*cbe0*/  LDL.LU.64 R12, [R1+0x988] ;  /* 0x00098800010c7983 */ /* 0x000ea40000300a00 */
[----:B--2---:R-:W-:Y:S02]  /*cbf0*/  HMMA.16816.F32.BF16 R8, R24, R12, R8 ;  /* 0x0000000c1808723c */ /* 0x004fe40000041808 */
[----:B------:R-:W3:Y:S04]  /*cc00*/  LDL.LU.64 R24, [R1+0x10] ;  /* 0x0000100001187983 */ /* 0x000ee80000300a00 */
[----:B------:R-:W3:Y:S04]  /*cc10*/  LDL.LU.64 R26, [R1+0x18] ;  /* 0x00001800011a7983 */ /* 0x000ee80000300a00 */
[----:B------:R-:W2:Y:S04]  /*cc20*/  LDL R2, [R1+0x754] ;  /* 0x0007540001027983 */ /* 0x000ea80000100800 */
[----:B----4-:R0:W-:Y:S04]  /*cc30*/  STL.64 [R1+0x980], R14 ;  /* 0x0009800e01007387 */ /* 0x0101e80000100a00 */
[----:B------:R-:W-:Y:S01]  /*cc40*/  STL.64 [R1+0x978], R12 ;  /* 0x0009780c01007387 */ /* 0x000fe20000100a00 */
[----:B0-----:R-:W-:-:S02]  /*cc50*/  IMAD.MOV.U32 R14, RZ, RZ, R21 ;  /* 0x000000ffff0e7224 */ /* 0x001fc400078e0015 */
[----:B------:R-:W-:Y:S02]  /*cc60*/  IMAD.MOV.U32 R15, RZ, RZ, R20 ;  /* 0x000000ffff0f7224 */ /* 0x000fe400078e0014 */
[----:B------:R-:W4:Y:S04]  /*cc70*/  LDL.LU.64 R20, [R1] ;  /* 0x0000000001147983 */ /* 0x000f280000300a00 */
[----:B------:R-:W4:Y:S04]  /*cc80*/  LDL.LU.64 R22, [R1+0x8] ;  /* 0x0000080001167983 */ /* 0x000f280000300a00 */
[----:B------:R-:W-:Y:S04]  /*cc90*/  STL.64 [R1+0x960], R10 ;  /* 0x0009600a01007387 */ /* 0x000fe80000100a00 */
[----:B------:R0:W-:Y:S02]  /*cca0*/  STL.64 [R1+0x958], R8 ;  /* 0x0009580801007387 */ /* 0x0001e40000100a00 */
[----:B0-----:R-:W-:-:S02]  /*ccb0*/  IMAD.MOV.U32 R8, RZ, RZ, R14 ;  /* 0x000000ffff087224 */ /* 0x001fc400078e000e */
[----:B------:R-:W-:Y:S02]  /*ccc0*/  IMAD.MOV.U32 R9, RZ, RZ, R15 ;  /* 0x000000ffff097224 */ /* 0x000fe400078e000f */
[----:B------:R-:W-:Y:S02]  /*ccd0*/  IMAD.MOV.U32 R10, RZ, RZ, R3 ;  /* 0x000000ffff0a7224 */ /* 0x000fe400078e0003 */
[----:B------:R-:W-:Y:S01]  /*cce0*/  IMAD.MOV.U32 R11, RZ, RZ, R0 ;  /* 0x000000ffff0b7224 */ /* 0x000fe200078e0000 */
[----:B---3--:R-:W-:Y:S01]  /*ccf0*/  HMMA.16816.F32.BF16 R12, R16, R4, R24 ;  /* 0x00000004100c723c */ /* 0x008fe20000041818 */
[----:B------:R-:W0:-:S15]  /*cd00*/  LDSM.16.MT88.4 R24, [R28+UR5+0x1000] ;  /* 0x001000051c18783b */ /* 0x000e1e0008004200 */
[----:B------:R-:W-:-:S03]  /*cd10*/  NOP ;  /* 0x0000000000007918 */ /* 0x000fc60000000000 */
[----:B------:R-:W-:Y:S02]  /*cd20*/  IMAD.MOV.U32 R5, RZ, RZ, R12 ;  /* 0x000000ffff057224 */ /* 0x000fe400078e000c */
[----:B------:R-:W-:Y:S02]  /*cd30*/  IMAD.MOV.U32 R4, RZ, RZ, R13 ;  /* 0x000000ffff047224 */ /* 0x000fe400078e000d */
[----:B------:R-:W-:Y:S02]  /*cd40*/  IMAD.MOV.U32 R3, RZ, RZ, R14 ;  /* 0x000000ffff037224 */ /* 0x000fe400078e000e */
[----:B------:R-:W-:Y:S02]  /*cd50*/  IMAD.MOV.U32 R0, RZ, RZ, R15 ;  /* 0x000000ffff007224 */ /* 0x000fe400078e000f */
[----:B--2---:R-:W1:Y:S04]  /*cd60*/  LDSM.16.M88.4 R12, [R2+UR5+0x4000] ;  /* 0x00400005020c783b */ /* 0x004e680008000200 */
[----:B0-----:R-:W-:Y:S04]  /*cd70*/  STL [R1+0x940], R25 ;  /* 0x0009401901007387 */ /* 0x001fe80000100800 */
[----:B------:R-:W-:Y:S04]  /*cd80*/  STL [R1+0x928], R26 ;  /* 0x0009281a01007387 */ /* 0x000fe80000100800 */
[----:B------:R-:W-:Y:S04]  /*cd90*/  STL [R1+0x924], R27 ;  /* 0x0009241b01007387 */ /* 0x000fe80000100800 */
[----:B-1----:R-:W-:Y:S04]  /*cda0*/  STL.64 [R1+0x50], R12 ;  /* 0x0000500c01007387 */ /* 0x002fe80000100a00 */
[----:B------:R-:W-:Y:S04]  /*cdb0*/  STL.64 [R1+0x58], R14 ;  /* 0x0000580e01007387 */ /* 0x000fe80000100a00 */
[----:B------:R-:W0:Y:S02]  /*cdc0*/  LDSM.16.M88.4 R12, [R2+UR5+0x4800] ;  /* 0x00480005020c783b */ /* 0x000e240008000200 */
[----:B0-----:R-:W-:-:S02]  /*cdd0*/  IMAD.MOV.U32 R25, RZ, RZ, R12 ;  /* 0x000000ffff197224 */ /* 0x001fc400078e000c */
[----:B------:R-:W-:Y:S01]  /*cde0*/  STL.64 [R1+0x78], R14 ;  /* 0x0000780e01007387 */ /* 0x000fe20000100a00 */
[----:B------:R-:W-:-:S03]  /*cdf0*/  IMAD.MOV.U32 R2, RZ, RZ, R13 ;  /* 0x000000ffff027224 */ /* 0x000fc600078e000d */
[----:B------:R-:W0:Y:S04]  /*ce00*/  LDSM.16.MT88.4 R12, [R29+UR5+0x1000] ;  /* 0x001000051d0c783b */ /* 0x000e280008004200 */
[----:B0-----:R-:W-:Y:S04]  /*ce10*/  STL.64 [R1+0x40], R12 ;  /* 0x0000400c01007387 */ /* 0x001fe80000100a00 */
[----:B------:R0:W-:Y:S04]  /*ce20*/  STL.64 [R1+0x48], R14 ;  /* 0x0000480e01007387 */ /* 0x0001e80000100a00 */
[----:B0-----:R-:W2:Y:S04]  /*ce30*/  LDL.LU.64 R14, [R1+0x980] ;  /* 0x00098000010e7983 */ /* 0x001ea80000300a00 */
[----:B------:R-:W4:Y:S02]  /*ce40*/  LDL.LU.64 R12, [R1+0x978] ;  /* 0x00097800010c7983 */ /* 0x000f240000300a00 */
[----:B----4-:R-:W-:Y:S02]  /*ce50*/  HMMA.16816.F32.BF16 R16, R16, R12, R20 ;  /* 0x0000000c1010723c */ /* 0x010fe40000041814 */
[----:B------:R-:W3:Y:S04]  /*ce60*/  LDL.LU.64 R22, [R1+0x970] ;  /* 0x0009700001167983 */ /* 0x000ee80000300a00 */
[----:B------:R-:W3:-:S13]  /*ce70*/  LDL.LU.64 R20, [R1+0x968] ;  /* 0x0009680001147983 */ /* 0x000eda0000300a00 */
[----:B------:R-:W-:Y:S04]  /*ce80*/  STL.64 [R1+0x938], R18 ;  /* 0x0009381201007387 */ /* 0x000fe80000100a00 */
[----:B------:R0:W-:Y:S01]  /*ce90*/  STL.64 [R1+0x930], R16 ;  /* 0x0009301001007387 */ /* 0x0001e20000100a00 */
[----:B---3--:R-:W-:-:S15]  /*cea0*/  HMMA.16816.F32.BF16 R8, R20, R6, R8 ;  /* 0x000000061408723c */ /* 0x008fde0000041808 */
[----:B------:R-:W-:-:S04]  /*ceb0*/  NOP ;  /* 0x0000000000007918 */ /* 0x000fc80000000000 */
[----:B------:R-:W-:Y:S02]  /*cec0*/  IMAD.MOV.U32 R13, RZ, RZ, R10 ;  /* 0x000000ffff0d7224 */ /* 0x000fe400078e000a */
[----:B------:R-:W-:Y:S02]  /*ced0*/  IMAD.MOV.U32 R12, RZ, RZ, R11 ;  /* 0x000000ffff0c7224 */ /* 0x000fe400078e000b */
[----:B------:R-:W-:Y:S01]  /*cee0*/  IMAD.MOV.U32 R26, RZ, RZ, R8 ;  /* 0x000000ffff1a7224 */ /* 0x000fe200078e0008 */
[----:B------:R-:W2:Y:S01]  /*cef0*/  LDL.LU.64 R10, [R1+0x960] ;  /* 0x00096000010a7983 */ /* 0x000ea20000300a00 */
[----:B------:R-:W-:-:S03]  /*cf00*/  IMAD.MOV.U32 R27, RZ, RZ, R9 ;  /* 0x000000ffff1b7224 */ /* 0x000fc600078e0009 */
[----:B------:R-:W2:Y:S01]  /*cf10*/  LDL.LU.64 R8, [R1+0x958] ;  /* 0x0009580001087983 */ /* 0x000ea20000300a00 */
[----:B0-----:R-:W-:Y:S02]  /*cf20*/  IMAD.MOV.U32 R16, RZ, RZ, R5 ;  /* 0x000000ffff107224 */ /* 0x001fe400078e0005 */
[----:B------:R-:W-:Y:S02]  /*cf30*/  IMAD.MOV.U32 R17, RZ, RZ, R4 ;  /* 0x000000ffff117224 */ /* 0x000fe400078e0004 */
[----:B------:R-:W-:Y:S01]  /*cf40*/  IMAD.MOV.U32 R18, RZ, RZ, R3 ;  /* 0x000000ffff127224 */ /* 0x000fe200078e0003 */
[----:B--2---:R-:W-:Y:S01]  /*cf50*/  HMMA.16816.F32.BF16 R20, R20, R14, R8 ;  /* 0x0000000e1414723c */ /* 0x004fe20000041808 */
[----:B------:R-:W2:Y:S04]  /*cf60*/  LDL.LU.64 R10, [R1+0x950] ;  /* 0x00095000010a7983 */ /* 0x000ea80000300a00 */
[----:B------:R-:W2:Y:S01]  /*cf70*/  LDL.LU.64 R8, [R1+0x948] ;  /* 0x0009480001087983 */ /* 0x000ea20000300a00 */
[----:B------:R-:W-:-:S13]  /*cf80*/  IMAD.MOV.U32 R19, RZ, RZ, R0 ;  /* 0x000000ffff137224 */ /* 0x000fda00078e0000 */
[----:B------:R-:W-:Y:S01]  /*cf90*/  IMAD.MOV.U32 R0, RZ, RZ, R22 ;  /* 0x000000ffff007224 */ /* 0x000fe200078e0016 */
[----:B------:R2:W-:Y:S01]  /*cfa0*/  STL.64 [R1], R20 ;  /* 0x0000001401007387 */ /* 0x0005e20000100a00 */
[----:B------:R-:W-:Y:S02]  /*cfb0*/  IMAD.MOV.U32 R3, RZ, RZ, R23 ;  /* 0x000000ffff037224 */ /* 0x000fe400078e0017 */
[----:B--2---:R-:W-:Y:S01]  /*cfc0*/  HMMA.16816.F32.BF16 R20, R8, R6, R16 ;  /* 0x000000060814723c */ /* 0x004fe20000041810 */
[----:B------:R-:W0:Y:S04]  /*cfd0*/  LDSM.16.MT88.4 R4, [R28+UR5+0x1800] ;  /* 0x001800051c04783b */ /* 0x000e280008004200 */
[----:B------:R-:W1:Y:S04]  /*cfe0*/  LDSM.16.MT88.4 R16, [R29+UR5+0x1800] ;  /* 0x001800051d10783b */ /* 0x000e680008004200 */
[----:B0-----:R1:W-:Y:S04]  /*cff0*/  STL.64 [R1+0x8f8], R6 ;  /* 0x0008f80601007387 */ /* 0x0013e80000100a00 */
[----:B------:R0:W-:Y:S01]  /*d000*/  STL.64 [R1+0x8f0], R4 ;  /* 0x0008f00401007387 */ /* 0x0001e20000100a00 */
[----:B-1----:R-:W-:-:S02]  /*d010*/  IMAD.MOV.U32 R6, RZ, RZ, R18 ;  /* 0x000000ffff067224 */ /* 0x002fc400078e0012 */
[----:B0-----:R-:W-:Y:S02]  /*d020*/  IMAD.MOV.U32 R4, RZ, RZ, R25 ;  /* 0x000000ffff047224 */ /* 0x001fe400078e0019 */
[----:B------:R-:W2:Y:S01]  /*d030*/  LDL.LU R25, [R1+0x940] ;  /* 0x0009400001197983 */ /* 0x000ea20000300800 */
[----:B------:R-:W-:Y:S02]  /*d040*/  IMAD.MOV.U32 R5, RZ, RZ, R2 ;  /* 0x000000ffff057224 */ /* 0x000fe400078e0002 */
[----:B------:R-:W-:Y:S01]  /*d050*/  IMAD.MOV.U32 R2, RZ, RZ, R19 ;  /* 0x000000ffff027224 */ /* 0x000fe200078e0013 */
[----:B------:R0:W-:Y:S01]  /*d060*/  STL [R1+0x20], R16 ;  /* 0x0000201001007387 */ /* 0x0001e20000100800 */
[----:B------:R-:W-:-:S03]  /*d070*/  IMAD.MOV.U32 R7, RZ, RZ, R17 ;  /* 0x000000ffff077224 */ /* 0x000fc600078e0011 */
[----:B------:R-:W3:Y:S04]  /*d080*/  LDL.LU.64 R18, [R1+0x938] ;  /* 0x0009380001127983 */ /* 0x000ee80000300a00 */
[----:B0-----:R-:W3:Y:S02]  /*d090*/  LDL.LU.64 R16, [R1+0x930] ;  /* 0x0009300001107983 */ /* 0x001ee40000300a00 */
[----:B---3--:R-:W-:Y:S01]  /*d0a0*/  HMMA.16816.F32.BF16 R16, R8, R14, R16 ;  /* 0x0000000e0810723c */ /* 0x008fe20000041810 */
[----:B------:R-:W-:Y:S02]  /*d0b0*/  IMAD.MOV.U32 R8, RZ, RZ, R26 ;  /* 0x000000ffff087224 */ /* 0x000fe400078e001a */
[----:B------:R-:W2:Y:S01]  /*d0c0*/  LDL.LU R26, [R1+0x928] ;  /* 0x00092800011a7983 */ /* 0x000ea20000300800 */
[----:B------:R-:W-:-:S02]  /*d0d0*/  IMAD.MOV.U32 R9, RZ, RZ, R27 ;  /* 0x000000ffff097224 */ /* 0x000fc400078e001b */
[----:B------:R-:W-:Y:S01]  /*d0e0*/  IMAD.MOV.U32 R11, RZ, RZ, R12 ;  /* 0x000000ffff0b7224 */ /* 0x000fe200078e000c */
[----:B------:R-:W2:Y:S01]  /*d0f0*/  LDL.LU R27, [R1+0x924] ;  /* 0x00092400011b7983 */ /* 0x000ea20000300800 */
[----:B------:R-:W-:-:S03]  /*d100*/  IMAD.MOV.U32 R10, RZ, RZ, R13 ;  /* 0x000000ffff0a7224 */ /* 0x000fc600078e000d */
[----:B------:R-:W2:Y:S04]  /*d110*/  LDL.LU R12, [R1+0x50] ;  /* 0x00005000010c7983 */ /* 0x000ea80000300800 */
[----:B------:R-:W2:Y:S04]  /*d120*/  LDL.LU R13, [R1+0x54] ;  /* 0x00005400010d7983 */ /* 0x000ea80000300800 */
[----:B------:R0:W-:Y:S04]  /*d130*/  STL.64 [R1+0x908], R18 ;  /* 0x0009081201007387 */ /* 0x0001e80000100a00 */
[----:B------:R1:W-:Y:S01]  /*d140*/  STL.64 [R1+0x900], R16 ;  /* 0x0009001001007387 */ /* 0x0003e20000100a00 */
[----:B0-----:R-:W-:-:S03]  /*d150*/  IMAD.MOV.U32 R18, RZ, RZ, R0 ;  /* 0x000000ffff127224 */ /* 0x001fc600078e0000 */
[----:B-1----:R-:W3:Y:S04]  /*d160*/  LDL.LU R16, [R1] ;  /* 0x0000000001107983 */ /* 0x002ee80000300800 */
[----:B------:R-:W3:Y:S04]  /*d170*/  LDL.LU R17, [R1+0x4] ;  /* 0x0000040001117983 */ /* 0x000ee80000300800 */
[----:B------:R-:W4:Y:S01]  /*d180*/  LDL.LU R0, [R1+0x920] ;  /* 0x0009200001007983 */ /* 0x000f220000300800 */
[----:B--2---:R-:W-:-:S15]  /*d190*/  HMMA.16816.F32.BF16 R8, R24, R12, R8 ;  /* 0x0000000c1808723c */ /* 0x004fde0000041808 */
[----:B------:R-:W-:-:S04]  /*d1a0*/  NOP ;  /* 0x0000000000007918 */ /* 0x000fc80000000000 */
[----:B------:R-:W-:Y:S04]  /*d1b0*/  STL.64 [R1+0x918], R10 ;  /* 0x0009180a01007387 */ /* 0x000fe80000100a00 */
[----:B------:R0:W-:Y:S04]  /*d1c0*/  STL.64 [R1+0x910], R8 ;  /* 0x0009100801007387 */ /* 0x0001e80000100a00 */
[----:B0-----:R-:W2:Y:S04]  /*d1d0*/  LDL.LU.64 R8, [R1+0x40] ;  /* 0x0000400001087983 */ /* 0x001ea80000300a00 */
[----:B------:R-:W2:Y:S01]  /*d1e0*/  LDL.LU.64 R10, [R1+0x48] ;  /* 0x00004800010a7983 */ /* 0x000ea20000300a00 */
[----:B------:R-:W-:-:S07]  /*d1f0*/  IMAD.MOV.U32 R19, RZ, RZ, R3 ;  /* 0x000000ffff137224 */ /* 0x000fce00078e0003 */
[----:B---3--:R-:W-:Y:S08]  /*d200*/  HMMA.16816.F32.BF16 R24, R24, R4, R16 ;  /* 0x000000041818723c */ /* 0x008ff00000041810 */
[----:B--2---:R-:W-:Y:S01]  /*d210*/  HMMA.16816.F32.BF16 R16, R8, R12, R20 ;  /* 0x0000000c0810723c */ /* 0x004fe20000041814 */
[----:B------:R-:W-:Y:S02]  /*d220*/  IMAD.MOV.U32 R15, RZ, RZ, R8 ;  /* 0x000000ffff0f7224 */ /* 0x000fe400078e0008 */
[----:B------:R-:W-:-:S02]  /*d230*/  IMAD.MOV.U32 R14, RZ, RZ, R9 ;  /* 0x000000ffff0e7224 */ /* 0x000fc400078e0009 */
[----:B------:R-:W-:Y:S02]  /*d240*/  IMAD.MOV.U32 R13, RZ, RZ, R10 ;  /* 0x000000ffff0d7224 */ /* 0x000fe400078e000a */
[----:B------:R-:W-:Y:S02]  /*d250*/  IMAD.MOV.U32 R12, RZ, RZ, R11 ;  /* 0x000000ffff0c7224 */ /* 0x000fe400078e000b */
[----:B------:R-:W2:Y:S01]  /*d260*/  LDL.LU.64 R10, [R1+0x918] ;  /* 0x00091800010a7983 */ /* 0x000ea20000300a00 */
[----:B------:R-:W-:Y:S02]  /*d270*/  IMAD.MOV.U32 R20, RZ, RZ, R15 ;  /* 0x000000ffff147224 */ /* 0x000fe400078e000f */
[----:B------:R-:W-:Y:S01]  /*d280*/  IMAD.MOV.U32 R21, RZ, RZ, R14 ;  /* 0x000000ffff157224 */ /* 0x000fe200078e000e */
[----:B------:R-:W2:Y:S01]  /*d290*/  LDL.LU.64 R8, [R1+0x910] ;  /* 0x0009100001087983 */ /* 0x000ea20000300a00 */
[----:B------:R-:W-:Y:S02]  /*d2a0*/  IMAD.MOV.U32 R22, RZ, RZ, R13 ;  /* 0x000000ffff167224 */ /* 0x000fe400078e000d */
[----:B------:R-:W-:-:S02]  /*d2b0*/  IMAD.MOV.U32 R23, RZ, RZ, R12 ;  /* 0x000000ffff177224 */ /* 0x000fc400078e000c */
[----:B------:R-:W0:Y:S01]  /*d2c0*/  LDSM.16.MT88.4 R12, [R28+UR5+0x2000] ;  /* 0x002000051c0c783b */ /* 0x000e220008004200 */
[----:B------:R-:W-:-:S03]  /*d2d0*/  IMAD.MOV.U32 R3, RZ, RZ, R19 ;  /* 0x000000ffff037224 */ /* 0x000fc600078e0013 */
[----:B------:R-:W-:Y:S04]  /*d2e0*/  STL.64 [R1], R16 ;  /* 0x0000001001007387 */ /* 0x000fe80000100a00 */
[----:B------:R-:W-:Y:S04]  /*d2f0*/  STL [R1+0x8], R18 ;  /* 0x0000081201007387 */ /* 0x000fe80000100800 */
[----:B----4-:R-:W1:Y:S04]  /*d300*/  LDSM.16.M88.4 R16, [R0+UR5+0x4080] ;  /* 0x004080050010783b */ /* 0x010e680008000200 */
[----:B0-----:R-:W-:Y:S04]  /*d310*/  STL.64 [R1+0x8c8], R14 ;  /* 0x0008c80e01007387 */ /* 0x001fe80000100a00 */
[----:B------:R0:W-:Y:S04]  /*d320*/  STL.64 [R1+0x8c0], R12 ;  /* 0x0008c00c01007387 */ /* 0x0001e80000100a00 */
[----:B0-----:R-:W3:Y:S04]  /*d330*/  LDL.LU R12, [R1+0x20] ;  /* 0x00002000010c7983 */ /* 0x001ee80000300800 */
[----:B-1----:R-:W-:Y:S04]  /*d340*/  STL.64 [R1+0x60], R16 ;  /* 0x0000601001007387 */ /* 0x002fe80000100a00 */
[----:B------:R-:W-:Y:S04]  /*d350*/  STL.64 [R1+0x68], R18 ;  /* 0x0000681201007387 */ /* 0x000fe80000100a00 */
[----:B------:R-:W0:Y:S01]  /*d360*/  LDSM.16.M88.4 R16, [R0+UR5+0x4880] ;  /* 0x004880050010783b */ /* 0x000e220008000200 */
[----:B------:R-:W-:-:S02]  /*d370*/  IMAD.MOV.U32 R15, RZ, RZ, R2 ;  /* 0x000000ffff0f7224 */ /* 0x000fc400078e0002 */
[----:B0-----:R-:W-:Y:S01]  /*d380*/  IMAD.MOV.U32 R2, RZ, RZ, R18 ;  /* 0x000000ffff027224 */ /* 0x001fe200078e0012 */
[----:B------:R-:W-:Y:S01]  /*d390*/  STL.64 [R1+0x80], R16 ;  /* 0x0000801001007387 */ /* 0x000fe20000100a00 */
[----:B------:R-:W-:-:S03]  /*d3a0*/  IMAD.MOV.U32 R0, RZ, RZ, R19 ;  /* 0x000000ffff007224 */ /* 0x000fc600078e0013 */
[----:B------:R-:W0:Y:S04]  /*d3b0*/  LDSM.16.MT88.4 R16, [R29+UR5+0x2000] ;  /* 0x002000051d10783b */ /* 0x000e280008004200 */
[----:B0-----:R-:W-:Y:S04]  /*d3c0*/  STL.64 [R1+0x10], R16 ;  /* 0x0000101001007387 */ /* 0x001fe80000100a00 */
[----:B------:R0:W-:Y:S04]  /*d3d0*/  STL.64 [R1+0x18], R18 ;  /* 0x0000181201007387 */ /* 0x0001e80000100a00 */
[----:B0-----:R-:W4:Y:S04]  /*d3e0*/  LDL.LU.64 R18, [R1+0x908] ;  /* 0x0009080001127983 */ /* 0x001f280000300a00 */
[----:B------:R-:W4:Y:S01]  /*d3f0*/  LDL.LU.64 R16, [R1+0x900] ;  /* 0x0009000001107983 */ /* 0x000f220000300a00 */
[----:B------:R-:W-:-:S02]  /*d400*/  IMAD.MOV.U32 R13, RZ, RZ, R7 ;  /* 0x000000ffff0d7224 */ /* 0x000fc400078e0007 */
[----:B------:R-:W-:Y:S02]  /*d410*/  IMAD.MOV.U32 R14, RZ, RZ, R6 ;  /* 0x000000ffff0e7224 */ /* 0x000fe400078e0006 */
[----:B------:R-:W2:Y:S01]  /*d420*/  LDL.LU.64 R6, [R1+0x8f8] ;  /* 0x0008f80001067983 */ /* 0x000ea20000300a00 */
[----:B----4-:R-:W-:Y:S03]  /*d430*/  HMMA.16816.F32.BF16 R20, R20, R4, R16 ;  /* 0x000000041414723c */ /* 0x010fe60000041810 */
[----:B------:R-:W2:-:S15]  /*d440*/  LDL.LU.64 R4, [R1+0x8f0] ;  /* 0x0008f00001047983 */ /* 0x000e9e0000300a00 */
[----:B------:R-:W-:Y:S01]  /*d450*/  NOP ;  /* 0x0000000000007918 */ /* 0x000fe20000000000 */
[----:B------:R0:W-:Y:S04]  /*d460*/  STL.64 [R1+0x8e8], R22 ;  /* 0x0008e81601007387 */ /* 0x0001e80000100a00 */
[----:B------:R-:W-:Y:S04]  /*d470*/  STL.64 [R1+0x8e0], R20 ;  /* 0x0008e01401007387 */ /* 0x000fe80000100a00 */
[----:B0-----:R-:W2:Y:S04]  /*d480*/  LDL.LU R22, [R1+0x58] ;  /* 0x0000580001167983 */ /* 0x001ea80000300800 */
[----:B------:R-:W2:Y:S02]  /*d490*/  LDL.LU R23, [R1+0x5c] ;  /* 0x00005c0001177983 */ /* 0x000ea40000300800 */
[----:B--2---:R-:W-:-:S15]  /*d4a0*/  HMMA.16816.F32.BF16 R8, R4, R22, R8 ;  /* 0x000000160408723c */ /* 0x004fde0000041808 */
[----:B------:R-:W-:-:S04]  /*d4b0*/  NOP ;  /* 0x0000000000007918 */ /* 0x000fc80000000000 */
[----:B------:R0:W-:Y:S04]  /*d4c0*/  STL.64 [R1+0x8d8], R10 ;  /* 0x0008d80a01007387 */ /* 0x0001e80000100a00 */
[----:B------:R-:W-:Y:S04]  /*d4d0*/  STL.64 [R1+0x8d0], R8 ;  /* 0x0008d00801007387 */ /* 0x000fe80000100a00 */
[----:B0-----:R-:W2:Y:S04]  /*d4e0*/  LDL.LU R10, [R1+0x78] ;  /* 0x00007800010a7983 */ /* 0x001ea80000300800 */
[----:B------:R-:W2:Y:S02]  /*d4f0*/  LDL.LU R11, [R1+0x7c] ;  /* 0x00007c00010b7983 */ /* 0x000ea40000300800 */
[----:B--2---:R-:W-:Y:S02]  /*d500*/  HMMA.16816.F32.BF16 R16, R4, R10, R24 ;  /* 0x0000000a0410723c */ /* 0x004fe40000041818 */
[----:B------:R-:W3:Y:S04]  /*d510*/  LDL.LU R4, [R1] ;  /* 0x0000000001047983 */ /* 0x000ee80000300800 */
[----:B------:R-:W3:Y:S04]  /*d520*/  LDL.LU R5, [R1+0x4] ;  /* 0x0000040001057983 */ /* 0x000ee80000300800 */
[----:B------:R-:W3:Y:S01]  /*d530*/  LDL.LU R6, [R1+0x8] ;  /* 0x0000080001067983 */ /* 0x000ee20000300800 */
[----:B------:R-:W-:-:S03]  /*d540*/  IMAD.MOV.U32 R7, RZ, RZ, R3 ;  /* 0x000000ffff077224 */ /* 0x000fc600078e0003 */
[----:B------:R-:W0:Y:S04]  /*d550*/  LDSM.16.MT88.4 R24, [R28+UR5+0x2800] ;  /* 0x002800051c18783b */ /* 0x000e280008004200 */
[----:B0-----:R-:W-:Y:S01]  /*d560*/  STL [R1+0x898], R27 ;  /* 0x0008981b01007387 */ /* 0x001fe20000100800 */
[----:B---3--:R-:W-:Y:S03]  /*d570*/  HMMA.16816.F32.BF16 R4, R12, R22, R4 ;  /* 0x000000160c04723c */ /* 0x008fe60000041804 */
[----:B------:R-:W0:-:S15]  /*d580*/  LDSM.16.MT88.4 R20, [R29+UR5+0x2800] ;  /* 0x002800051d14783b */ /* 0x000e1e0008004200 */
[----:B------:R-:W-:Y:S01]  /*d590*/  NOP ;  /* 0x0000000000007918 */ /* 0x000fe20000000000 */
[----:B------:R-:W-:Y:S04]  /*d5a0*/  STL.64 [R1+0x8b8], R6 ;  /* 0x0008b80601007387 */ /* 0x000fe80000100a00 */
[----:B------:R1:W-:Y:S04]  /*d5b0*/  STL.64 [R1+0x8b0], R4 ;  /* 0x0008b00401007387 */ /* 0x0003e80000100a00 */
[----:B-1----:R-:W2:Y:S04]  /*d5c0*/  LDL.LU.64 R4, [R1+0x80] ;  /* 0x0000800001047983 */ /* 0x002ea80000300a00 */
[----:B0-----:R-:W-:Y:S04]  /*d5d0*/  STL.64 [R1+0x40], R20 ;  /* 0x0000401401007387 */ /* 0x001fe80000100a00 */
[----:B------:R0:W-:Y:S04]  /*d5e0*/  STL.64 [R1+0x48], R22 ;  /* 0x0000481601007387 */ /* 0x0001e80000100a00 */
[----:B0-----:R-:W3:Y:S04]  /*d5f0*/  LDL.LU.64 R22, [R1+0x8e8] ;  /* 0x0008e80001167983 */ /* 0x001ee80000300a00 */
[----:B------:R-:W3:Y:S02]  /*d600*/  LDL.LU.64 R20, [R1+0x8e0] ;  /* 0x0008e00001147983 */ /* 0x000ee40000300a00 */
[----:B---3--:R-:W-:Y:S02]  /*d610*/  HMMA.16816.F32.BF16 R20, R12, R10, R20 ;  /* 0x0000000a0c14723c */ /* 0x008fe40000041814 */
[----:B------:R-:W3:Y:S04]  /*d620*/  LDL.LU.64 R10, [R1+0x8d8] ;  /* 0x0008d800010a7983 */ /* 0x000ee80000300a00 */
[----:B------:R-:W3:Y:S04]  /*d630*/  LDL.LU.64 R8, [R1+0x8d0] ;  /* 0x0008d00001087983 */ /* 0x000ee80000300a00 */
[----:B------:R-:W2:Y:S04]  /*d640*/  LDL.LU.64 R14, [R1+0x8c8] ;  /* 0x0008c800010e7983 */ /* 0x000ea80000300a00 */
[----:B------:R-:W2:Y:S05]  /*d650*/  LDL.LU.64 R12, [R1+0x8c0] ;  /* 0x0008c000010c7983 */ /* 0x000eaa0000300a00 */
[----:B------:R-:W-:Y:S01]  /*d660*/  IMAD.MOV.U32 R27, RZ, RZ, R20 ;  /* 0x000000ffff1b7224 */ /* 0x000fe200078e0014 */
[----:B------:R-:W-:Y:S04]  /*d670*/  STL [R1+0x4], R21 ;  /* 0x0000041501007387 */ /* 0x000fe80000100800 */
[----:B------:R-:W-:Y:S04]  /*d680*/  STL [R1+0x8], R22 ;  /* 0x0000081601007387 */ /* 0x000fe80000100800 */
[----:B------:R-:W-:Y:S04]  /*d690*/  STL.64 [R1+0x8a8], R26 ;  /* 0x0008a81a01007387 */ /* 0x000fe80000100a00 */
[----:B------:R0:W-:Y:S04]  /*d6a0*/  STL.64 [R1+0x8a0], R24 ;  /* 0x0008a01801007387 */ /* 0x0001e80000100a00 */
[----:B0-----:R-:W4:Y:S01]  /*d6b0*/  LDL.LU.64 R24, [R1+0x60] ;  /* 0x0000600001187983 */ /* 0x001f220000300a00 */
[----:B------:R-:W-:Y:S01]  /*d6c0*/  IMAD.MOV.U32 R29, RZ, RZ, R23 ;  /* 0x000000ffff1d7224 */ /* 0x000fe200078e0017 */
[----:B--2---:R-:W-:Y:S01]  /*d6d0*/  HMMA.16816.F32.BF16 R16, R12, R4, R16 ;  /* 0x000000040c10723c */ /* 0x004fe20000041810 */
[----:B----4-:R-:W-:-:S02]  /*d6e0*/  IMAD.MOV.U32 R6, RZ, RZ, R24 ;  /* 0x000000ffff067224 */ /* 0x010fc400078e0018 */
[----:B------:R-:W-:-:S05]  /*d6f0*/  IMAD.MOV.U32 R3, RZ, RZ, R25 ;  /* 0x000000ffff037224 */ /* 0x000fca00078e0019 */
[----:B---3--:R-:W-:Y:S01]  /*d700*/  HMMA.16816.F32.BF16 R20, R12, R24, R8 ;  /* 0x000000180c14723c */ /* 0x008fe20000041808 */
[----:B------:R-:W-:Y:S02]  /*d710*/  IMAD.MOV.U32 R8, RZ, RZ, R6 ;  /* 0x000000ffff087224 */ /* 0x000fe400078e0006 */
[----:B------:R-:W-:Y:S01]  /*d720*/  IMAD.MOV.U32 R9, RZ, RZ, R3 ;  /* 0x000000ffff097224 */ /* 0x000fe200078e0003 */
[----:B------:R-:W2:Y:S01]  /*d730*/  LDL.LU.64 R6, [R1+0x8b8] ;  /* 0x0008b80001067983 */ /* 0x000ea20000300a00 */
[----:B------:R-:W-:Y:S02]  /*d740*/  IMAD.MOV.U32 R24, RZ, RZ, R4 ;  /* 0x000000ffff187224 */ /* 0x000fe400078e0004 */
[----:B------:R-:W-:Y:S02]  /*d750*/  IMAD.MOV.U32 R3, RZ, RZ, R5 ;  /* 0x000000ffff037224 */ /* 0x000fe400078e0005 */
[----:B------:R-:W2:Y:S04]  /*d760*/  LDL.LU.64 R4, [R1+0x8b0] ;  /* 0x0008b00001047983 */ /* 0x000ea80000300a00 */
[----:B------:R-:W-:Y:S04]  /*d770*/  STL.64 [R1+0x880], R18 ;  /* 0x0008801201007387 */ /* 0x000fe80000100a00 */
[----:B------:R0:W-:Y:S04]  /*d780*/  STL.64 [R1+0x878], R16 ;  /* 0x0008781001007387 */ /* 0x0001e80000100a00 */
[----:B0-----:R-:W2:Y:S04]  /*d790*/  LDL.LU R16, [R1+0x10] ;  /* 0x0000100001107983 */ /* 0x001ea80000300800 */
[----:B------:R-:W2:Y:S04]  /*d7a0*/  LDL.LU R17, [R1+0x14] ;  /* 0x0000140001117983 */ /* 0x000ea80000300800 */
[----:B------:R-:W2:Y:S04]  /*d7b0*/  LDL.LU R18, [R1+0x18] ;  /* 0x0000180001127983 */ /* 0x000ea80000300800 */
[----:B------:R-:W2:Y:S02]  /*d7c0*/  LDL.LU R19, [R1+0x1c] ;  /* 0x00001c0001137983 */ /* 0x000ea40000300800 */
[----:B--2---:R-:W-:Y:S02]  /*d7d0*/  HMMA.16816.F32.BF16 R12, R16, R8, R4 ;  /* 0x00000008100c723c */ /* 0x004fe40000041804 */
[----:B------:R-:W2:Y:S04]  /*d7e0*/  LDL R7, [R1+0x754] ;  /* 0x0007540001077983 */ /* 0x000ea80000100800 */
[----:B------:R-:W0:-:S13]  /*d7f0*/  LDSM.16.MT88.4 R8, [R28+UR5+0x3000] ;  /* 0x003000051c08783b */ /* 0x000e1a0008004200 */
[----:B------:R1:W-:Y:S04]  /*d800*/  STL.64 [R1+0x890], R14 ;  /* 0x0008900e01007387 */ /* 0x0003e80000100a00 */
[----:B------:R-:W-:Y:S04]  /*d810*/  STL.64 [R1+0x888], R12 ;  /* 0x0008880c01007387 */ /* 0x000fe80000100a00 */
[----:B-1----:R-:W3:Y:S04]  /*d820*/  LDL.LU.64 R14, [R1+0x68] ;  /* 0x00006800010e7983 */ /* 0x002ee80000300a00 */
[----:B0-----:R-:W-:Y:S04]  /*d830*/  STL.64 [R1+0x848], R10 ;  /* 0x0008480a01007387 */ /* 0x001fe80000100a00 */
[----:B------:R0:W-:Y:S02]  /*d840*/  STL.64 [R1+0x840], R8 ;  /* 0x0008400801007387 */ /* 0x0001e40000100a00 */
[----:B0-----:R-:W-:-:S02]  /*d850*/  IMAD.MOV.U32 R8, RZ, RZ, R24 ;  /* 0x000000ffff087224 */ /* 0x001fc400078e0018 */
[----:B------:R-:W-:Y:S02]  /*d860*/  IMAD.MOV.U32 R9, RZ, RZ, R3 ;  /* 0x000000ffff097224 */ /* 0x000fe400078e0003 */
[----:B------:R-:W-:Y:S02]  /*d870*/  IMAD.MOV.U32 R10, RZ, RZ, R2 ;  /* 0x000000ffff0a7224 */ /* 0x000fe400078e0002 */
[----:B------:R-:W-:Y:S01]  /*d880*/  IMAD.MOV.U32 R11, RZ, RZ, R0 ;  /* 0x000000ffff0b7224 */ /* 0x000fe200078e0000 */
[----:B--2---:R-:W0:Y:S04]  /*d890*/  LDSM.16.M88.4 R24, [R7+UR5+0x4080] ;  /* 0x004080050718783b */ /* 0x004e280008000200 */
[----:B------:R-:W1:Y:S01]  /*d8a0*/  LDSM.16.M88.4 R4, [R7+UR5+0x4880] ;  /* 0x004880050704783b */ /* 0x000e620008000200 */
[----:B0-----:R-:W-:-:S02]  /*d8b0*/  IMAD.MOV.U32 R3, RZ, RZ, R25 ;  /* 0x000000ffff037224 */ /* 0x001fc400078e0019 */
[----:B------:R-:W-:Y:S02]  /*d8c0*/  IMAD.MOV.U32 R2, RZ, RZ, R26 ;  /* 0x000000ffff027224 */ /* 0x000fe400078e001a */
[----:B------:R-:W-:Y:S02]  /*d8d0*/  IMAD.MOV.U32 R0, RZ, RZ, R27 ;  /* 0x000000ffff007224 */ /* 0x000fe400078e001b */
[----:B------:R-:W-:Y:S01]  /*d8e0*/  IMAD.MOV.U32 R28, RZ, RZ, R24 ;  /* 0x000000ffff1c7224 */ /* 0x000fe200078e0018 */
[----:B------:R-:W2:Y:S04]  /*d8f0*/  LDL.LU.64 R26, [R1+0x8a8] ;  /* 0x0008a800011a7983 */ /* 0x000ea80000300a00 */
[----:B------:R-:W3:Y:S04]  /*d900*/  LDL.LU.64 R24, [R1+0x8a0] ;  /* 0x0008a00001187983 */ /* 0x000ee80000300a00 */
[----:B------:R0:W-:Y:S04]  /*d910*/  STL [R1+0x860], R3 ;  /* 0x0008600301007387 */ /* 0x0001e80000100800 */
[----:B0-----:R-:W4:Y:S04]  /*d920*/  LDL R3, [R1+0x74c] ;  /* 0x00074c0001037983 */ /* 0x001f280000100800 */
[----:B------:R-:W-:Y:S04]  /*d930*/  STL [R1+0x85c], R28 ;  /* 0x00085c1c01007387 */ /* 0x000fe80000100800 */
[----:B-1----:R-:W-:Y:S04]  /*d940*/  STL.64 [R1+0x50], R4 ;  /* 0x0000500401007387 */ /* 0x002fe80000100a00 */
[----:B------:R-:W-:Y:S04]  /*d950*/  STL.64 [R1+0x58], R6 ;  /* 0x0000580601007387 */ /* 0x000fe80000100a00 */
[----:B----4-:R-:W0:Y:S04]  /*d960*/  LDSM.16.MT88.4 R4, [R3+UR5+0x3000] ;  /* 0x003000050304783b */ /* 0x010e280008004200 */
[----:B0-----:R-:W-:Y:S04]  /*d970*/  STL.64 [R1+0x838], R6 ;  /* 0x0008380601007387 */ /* 0x001fe80000100a00 */
[----:B------:R0:W-:Y:S04]  /*d980*/  STL.64 [R1+0x830], R4 ;  /* 0x0008300401007387 */ /* 0x0001e80000100a00 */
[----:B0-----:R-:W4:Y:S01]  /*d990*/  LDL.LU.64 R4, [R1+0x50] ;  /* 0x0000500001047983 */ /* 0x001f220000300a00 */
[----:B------:R-:W-:-:S03]  /*d9a0*/  IMAD.MOV.U32 R7, RZ, RZ, R29 ;  /* 0x000000ffff077224 */ /* 0x000fc600078e001d */
[----:B----4-:R2:W-:Y:S02]  /*d9b0*/  STL.64 [R1+0x850], R4 ;  /* 0x0008500401007387 */ /* 0x0105e40000100a00 */
[----:B--2---:R-:W-:Y:S02]  /*d9c0*/  IMAD.MOV.U32 R4, RZ, RZ, R27 ;  /* 0x000000ffff047224 */ /* 0x004fe400078e001b */
[----:B------:R-:W3:Y:S04]  /*d9d0*/  LDL.LU R27, [R1+0x898] ;  /* 0x00089800011b7983 */ /* 0x000ee80000300800 */
[----:B------:R-:W2:Y:S04]  /*d9e0*/  LDL.LU R5, [R1+0x4] ;  /* 0x0000040001057983 */ /* 0x000ea80000300800 */
[----:B------:R-:W2:Y:S02]  /*d9f0*/  LDL.LU R6, [R1+0x8] ;  /* 0x0000080001067983 */ /* 0x000ea40000300800 */
[----:B--2---:R-:W-:Y:S08]  /*da00*/  HMMA.16816.F32.BF16 R4, R16, R8, R4 ;  /* 0x000000081004723c */ /* 0x004ff00000041804 */
[----:B---3--:R-:W-:Y:S01]  /*da10*/  HMMA.16816.F32.BF16 R16, R24, R14, R20 ;  /* 0x0000000e1810723c */ /* 0x008fe20000041814 */
[----:B------:R-:W-:-:S02]  /*da20*/  IMAD.MOV.U32 R21, RZ, RZ, R14 ;  /* 0x000000ffff157224 */ /* 0x000fc400078e000e */
[----:B------:R-:W-:-:S08]  /*da30*/  IMAD.MOV.U32 R20, RZ, RZ, R15 ;  /* 0x000000ffff147224 */ /* 0x000fd000078e000f */
[----:B------:R-:W-:Y:S04]  /*da40*/  STL.64 [R1+0x870], R6 ;  /* 0x0008700601007387 */ /* 0x000fe80000100a00 */
[----:B------:R0:W-:Y:S04]  /*da50*/  STL.64 [R1+0x868], R4 ;  /* 0x0008680401007387 */ /* 0x0001e80000100a00 */
[----:B------:R-:W-:Y:S02]  /*da60*/  IMAD.MOV.U32 R9, RZ, RZ, R18 ;  /* 0x000000ffff097224 */ /* 0x000fe400078e0012 */
[----:B------:R-:W-:-:S02]  /*da70*/  IMAD.MOV.U32 R8, RZ, RZ, R19 ;  /* 0x000000ffff087224 */ /* 0x000fc400078e0013 */
[----:B------:R-:W-:Y:S01]  /*da80*/  IMAD.MOV.U32 R28, RZ, RZ, R16 ;  /* 0x000000ffff1c7224 */ /* 0x000fe200078e0010 */
[----:B0-----:R-:W2:Y:S01]  /*da90*/  LDL.LU.64 R4, [R1+0x40] ;  /* 0x0000400001047983 */ /* 0x001ea20000300a00 */
[----:B------:R-:W-:-:S03]  /*daa0*/  IMAD.MOV.U32 R29, RZ, RZ, R17 ;  /* 0x000000ffff1d7224 */ /* 0x000fc600078e0011 */
[----:B------:R-:W3:Y:S04]  /*dab0*/  LDL.LU.64 R6, [R1+0x48] ;  /* 0x0000480001067983 */ /* 0x000ee80000300a00 */
[----:B------:R-:W2:Y:S04]  /*dac0*/  LDL.LU.64 R14, [R1+0x890] ;  /* 0x00089000010e7983 */ /* 0x000ea80000300a00 */
[----:B------:R-:W2:Y:S04]  /*dad0*/  LDL.LU.64 R12, [R1+0x888] ;  /* 0x00088800010c7983 */ /* 0x000ea80000300a00 */
[----:B------:R-:W4:Y:S04]  /*dae0*/  LDL.LU.64 R18, [R1+0x880] ;  /* 0x0008800001127983 */ /* 0x000f280000300a00 */
[----:B------:R-:W4:Y:S01]  /*daf0*/  LDL.LU.64 R16, [R1+0x878] ;  /* 0x0008780001107983 */ /* 0x000f220000300a00 */
[----:B------:R-:W-:-:S02]  /*db00*/  IMAD.MOV.U32 R22, RZ, RZ, R21 ;  /* 0x000000ffff167224 */ /* 0x000fc400078e0015 */
[----:B------:R-:W-:Y:S01]  /*db10*/  IMAD.MOV.U32 R23, RZ, RZ, R20 ;  /* 0x000000ffff177224 */ /* 0x000fe200078e0014 */
[----:B----4-:R-:W-:Y:S01]  /*db20*/  HMMA.16816.F32.BF16 R24, R24, R10, R16 ;  /* 0x0000000a1818723c */ /* 0x010fe20000041810 */
[----:B------:R-:W4:Y:S01]  /*db30*/  LDL R19, [R1+0x90] ;  /* 0x0000900001137983 */ /* 0x000f220000100800 */
[----:B---3--:R-:W-:Y:S02]  /*db40*/  IMAD.MOV.U32 R21, RZ, RZ, R6 ;  /* 0x000000ffff157224 */ /* 0x008fe400078e0006 */
[----:B------:R-:W-:-:S04]  /*db50*/  IMAD.MOV.U32 R20, RZ, RZ, R7 ;  /* 0x000000ffff147224 */ /* 0x000fc800078e0007 */
[----:B--2---:R-:W-:Y:S01]  /*db60*/  HMMA.16816.F32.BF16 R12, R4, R22, R12 ;  /* 0x00000016040c723c */ /* 0x004fe2000004180c */
[----:B------:R-:W-:Y:S01]  /*db70*/  IMAD.MOV.U32 R23, RZ, RZ, R4 ;  /* 0x000000ffff177224 */ /* 0x000fe200078e0004 */
[----:B------:R-:W2:Y:S01]  /*db80*/  LDL.LU.64 R6, [R1+0x870] ;  /* 0x0008700001067983 */ /* 0x000ea20000300a00 */
[----:B------:R-:W-:-:S03]  /*db90*/  IMAD.MOV.U32 R22, RZ, RZ, R5 ;  /* 0x000000ffff167224 */ /* 0x000fc600078e0005 */
[----:B------:R-:W2:Y:S04]  /*dba0*/  LDL.LU.64 R4, [R1+0x868] ;  /* 0x0008680001047983 */ /* 0x000ea80000300a00 */
[----:B----4-:R-:W0:Y:S04]  /*dbb0*/  LDSM.16.MT88.4 R16, [R19+UR5+0x3800] ;  /* 0x003800051310783b */ /* 0x010e280008004200 */
[----:B0-----:R0:W-:Y:S04]  /*dbc0*/  STL.64 [R1+0x818], R18 ;  /* 0x0008181201007387 */ /* 0x0011e80000100a00 */
[----:B------:R1:W-:Y:S01]  /*dbd0*/  STL.64 [R1+0x810], R16 ;  /* 0x0008101001007387 */ /* 0x0003e20000100a00 */
[----:B0-----:R-:W-:-:S02]  /*dbe0*/  IMAD.MOV.U32 R18, RZ, RZ, R21 ;  /* 0x000000ffff127224 */ /* 0x001fc400078e0015 */
[----:B------:R-:W-:Y:S02]  /*dbf0*/  IMAD.MOV.U32 R19, RZ, RZ, R20 ;  /* 0x000000ffff137224 */ /* 0x000fe400078e0014 */
[----:B-1----:R-:W-:Y:S02]  /*dc00*/  IMAD.MOV.U32 R16, RZ, RZ, R23 ;  /* 0x000000ffff107224 */ /* 0x002fe400078e0017 */
[----:B------:R-:W-:Y:S02]  /*dc10*/  IMAD.MOV.U32 R17, RZ, RZ, R22 ;  /* 0x000000ffff117224 */ /* 0x000fe400078e0016 */
[----:B------:R0:W1:Y:S04]  /*dc20*/  LDSM.16.MT88.4 R20, [R3+UR5+0x3800] ;  /* 0x003800050314783b */ /* 0x0000680008004200 */
[----:B0-----:R-:W3:Y:S01]  /*dc30*/  LDL.LU R3, [R1+0x860] ;  /* 0x0008600001037983 */ /* 0x001ee20000300800 */
[----:B--2---:R-:W-:Y:S03]  /*dc40*/  HMMA.16816.F32.BF16 R16, R16, R10, R4 ;  /* 0x0000000a1010723c */ /* 0x004fe60000041804 */
[----:B-1----:R0:W-:Y:S04]  /*dc50*/  STL.64 [R1+0x808], R22 ;  /* 0x0008081601007387 */ /* 0x0021e80000100a00 */
[----:B------:R1:W-:Y:S01]  /*dc60*/  STL.64 [R1+0x800], R20 ;  /* 0x0008001401007387 */ /* 0x0003e20000100a00 */
[----:B0-----:R-:W-:-:S02]  /*dc70*/  IMAD.MOV.U32 R22, RZ, RZ, R9 ;  /* 0x000000ffff167224 */ /* 0x001fc400078e0009 */
[----:B-1----:R-:W-:Y:S02]  /*dc80*/  IMAD.MOV.U32 R20, RZ, RZ, R28 ;  /* 0x000000ffff147224 */ /* 0x002fe400078e001c */
[----:B------:R-:W2:Y:S01]  /*dc90*/  LDL.LU R28, [R1+0x85c] ;  /* 0x00085c00011c7983 */ /* 0x000ea20000300800 */
[----:B------:R-:W-:-:S03]  /*dca0*/  IMAD.MOV.U32 R21, RZ, RZ, R29 ;  /* 0x000000ffff157224 */ /* 0x000fc600078e001d */
[----:B------:R-:W4:Y:S01]  /*dcb0*/  LDL.LU R29, [R1+0x858] ;  /* 0x00085800011d7983 */ /* 0x000f220000300800 */
[----:B------:R-:W-:-:S03]  /*dcc0*/  IMAD.MOV.U32 R23, RZ, RZ, R8 ;  /* 0x000000ffff177224 */ /* 0x000fc600078e0008 */
[----:B------:R-:W2:Y:S04]  /*dcd0*/  LDL.LU.64 R4, [R1+0x850] ;  /* 0x0008500001047983 */ /* 0x000ea80000300a00 */
[----:B------:R-:W4:Y:S04]  /*dce0*/  LDL.LU.64 R10, [R1+0x848] ;  /* 0x00084800010a7983 */ /* 0x000f280000300a00 */
[----:B------:R-:W4:Y:S04]  /*dcf0*/  LDL.LU.64 R8, [R1+0x840] ;  /* 0x0008400001087983 */ /* 0x000f280000300a00 */
[----:B------:R-:W-:Y:S04]  /*dd00*/  STL.64 [R1+0x828], R18 ;  /* 0x0008281201007387 */ /* 0x000fe80000100a00 */
[----:B------:R3:W-:Y:S04]  /*dd10*/  STL.64 [R1+0x820], R16 ;  /* 0x0008201001007387 */ /* 0x0007e80000100a00 */
[----:B------:R-:W4:Y:S01]  /*dd20*/  LDL.LU.64 R6, [R1+0x838] ;  /* 0x0008380001067983 */ /* 0x000f220000300a00 */
[----:B---3--:R-:W-:-:S02]  /*dd30*/  IMAD.MOV.U32 R17, RZ, RZ, R3 ;  /* 0x000000ffff117224 */ /* 0x008fc400078e0003 */
[----:B--2---:R-:W-:Y:S02]  /*dd40*/  IMAD.MOV.U32 R18, RZ, RZ, R4 ;  /* 0x000000ffff127224 */ /* 0x004fe400078e0004 */
[----:B------:R-:W-:Y:S01]  /*dd50*/  IMAD.MOV.U32 R3, RZ, RZ, R5 ;  /* 0x000000ffff037224 */ /* 0x000fe200078e0005 */
[----:B----4-:R-:W-:Y:S01]  /*dd60*/  HMMA.16816.F32.BF16 R24, R8, R4, R24 ;  /* 0x000000040818723c */ /* 0x010fe20000041818 */
[----:B------:R-:W2:Y:S01]  /*dd70*/  LDL.LU.64 R4, [R1+0x830] ;  /* 0x0008300001047983 */ /* 0x000ea20000300a00 */
[----:B------:R-:W-:-:S07]  /*dd80*/  IMAD.MOV.U32 R16, RZ, RZ, R28 ;  /* 0x000000ffff107224 */ /* 0x000fce00078e001c */
[-C--:B------:R-:W-:Y:S01]  /*dd90*/  HMMA.16816.F32.BF16 R20, R8, R16.reuse, R20 ;  /* 0x000000100814723c */ /* 0x080fe20000041814 */
[----:B------:R-:W-:Y:S02]  /*dda0*/  IMAD.MOV.U32 R8, RZ, RZ, R18 ;  /* 0x000000ffff087224 */ /* 0x000fe400078e0012 */
[----:B------:R-:W3:Y:S05]  /*ddb0*/  LDL.LU.64 R18, [R1+0x828] ;  /* 0x0008280001127983 */ /* 0x000eea0000300a00 */
[----:B--2---:R-:W-:Y:S01]  /*ddc0*/  HMMA.16816.F32.BF16 R12, R4, R16, R12 ;  /* 0x00000010040c723c */ /* 0x004fe2000004180c */
[----:B------:R-:W3:Y:S01]  /*ddd0*/  LDL.LU.64 R16, [R1+0x820] ;  /* 0x0008200001107983 */ /* 0x000ee20000300a00 */
[----:B------:R-:W-:-:S07]  /*dde0*/  IMAD.MOV.U32 R9, RZ, RZ, R3 ;  /* 0x000000ffff097224 */ /* 0x000fce00078e0003 */
[----:B---3--:R-:W-:Y:S01]  /*ddf0*/  HMMA.16816.F32.BF16 R4, R4, R8, R16 ;  /* 0x000000080404723c */ /* 0x008fe20000041810 */
[----:B------:R-:W2:Y:S04]  /*de00*/  LDL.LU.64 R18, [R1+0x818] ;  /* 0x0008180001127983 */ /* 0x000ea80000300a00 */
[----:B------:R-:W2:-:S14]  /*de10*/  LDL.LU.64 R16, [R1+0x810] ;  /* 0x0008100001107983 */ /* 0x000e9c0000300a00 */
[----:B------:R0:W-:Y:S02]  /*de20*/  STL.64 [R1+0x7f8], R6 ;  /* 0x0007f80601007387 */ /* 0x0001e40000100a00 */
[----:B0-----:R-:W-:Y:S02]  /*de30*/  IMAD.MOV.U32 R6, RZ, RZ, R2 ;  /* 0x000000ffff067224 */ /* 0x001fe400078e0002 */
[----:B------:R-:W-:Y:S01]  /*de40*/  IMAD.MOV.U32 R7, RZ, RZ, R0 ;  /* 0x000000ffff077224 */ /* 0x000fe200078e0000 */
[----:B------:R-:W-:Y:S06]  /*de50*/  STL.64 [R1+0x7f0], R4 ;  /* 0x0007f00401007387 */ /* 0x000fec0000100a00 */
[----:B--2---:R-:W-:-:S15]  /*de60*/  HMMA.16816.F32.BF16 R20, R16, R6, R20 ;  /* 0x000000061014723c */ /* 0x004fde0000041814 */
[----:B------:R-:W-:-:S04]  /*de70*/  NOP ;  /* 0x0000000000007918 */ /* 0x000fc80000000000 */
[----:B------:R-:W-:Y:S01]  /*de80*/  IMAD.MOV.U32 R2, RZ, RZ, R20 ;  /* 0x000000ffff027224 */ /* 0x000fe200078e0014 */
[----:B------:R-:W-:Y:S01]  /*de90*/  STL.64 [R1+0xa0], R20 ;  /* 0x0000a01401007387 */ /* 0x000fe20000100a00 */
[----:B------:R-:W-:Y:S02]  /*dea0*/  IMAD.MOV.U32 R3, RZ, RZ, R21 ;  /* 0x000000ffff037224 */ /* 0x000fe400078e0015 */
[----:B------:R-:W-:Y:S01]  /*deb0*/  IMAD.MOV.U32 R9, RZ, RZ, R23 ;  /* 0x000000ffff097224 */ /* 0x000fe200078e0017 */
[----:B------:R0:W-:Y:S01]  /*dec0*/  STL.64 [R1+0xa8], R22 ;  /* 0x0000a81601007387 */ /* 0x0001e20000100a00 */
[----:B------:R-:W-:-:S03]  /*ded0*/  IMAD.MOV.U32 R8, RZ, RZ, R22 ;  /* 0x000000ffff087224 */ /* 0x000fc600078e0016 */
[----:B0-----:R-:W2:Y:S04]  /*dee0*/  LDL.LU.64 R22, [R1+0x808] ;  /* 0x0008080001167983 */ /* 0x001ea80000300a00 */
[----:B------:R-:W2:Y:S04]  /*def0*/  LDL.LU.64 R20, [R1+0x800] ;  /* 0x0008000001147983 */ /* 0x000ea80000300a00 */
[----:B------:R-:W-:Y:S04]  /*df00*/  STL [R1+0x764], R2 ;  /* 0x0007640201007387 */ /* 0x000fe80000100800 */
[----:B------:R-:W-:Y:S04]  /*df10*/  STL [R1+0x760], R3 ;  /* 0x0007600301007387 */ /* 0x000fe80000100800 */
[----:B------:R-:W-:Y:S04]  /*df20*/  STL [R1+0x75c], R8 ;  /* 0x00075c0801007387 */ /* 0x000fe80000100800 */
[----:B------:R-:W-:Y:S04]  /*df30*/  STL [R1+0x758], R9 ;  /* 0x0007580901007387 */ /* 0x000fe80000100800 */
[----:B------:R-:W3:Y:S01]  /*df40*/  LDL.64 R10, [R1+0x58] ;  /* 0x00005800010a7983 */ /* 0x000ee20000100a00 */
[----:B--2---:R-:W-:Y:S08]  /*df50*/  HMMA.16816.F32.BF16 R4, R20, R6, R12 ;  /* 0x000000061404723c */ /* 0x004ff0000004180c */
[----:B---3--:R-:W-:Y:S11]  /*df60*/  HMMA.16816.F32.BF16 R24, R16, R10, R24 ;  /* 0x0000000a1018723c */ /* 0x008ff60000041818 */
[----:B------:R-:W-:-:S08]  /*df70*/  IMAD.MOV.U32 R10, RZ, RZ, R4 ;  /* 0x000000ffff0a7224 */ /* 0x000fd000078e0004 */
[----:B------:R0:W-:Y:S01]  /*df80*/  STL.64 [R1+0x20], R24 ;  /* 0x0000201801007387 */ /* 0x0001e20000100a00 */
[----:B------:R-:W-:Y:S02]  /*df90*/  IMAD.MOV.U32 R16, RZ, RZ, R24 ;  /* 0x000000ffff107224 */ /* 0x000fe400078e0018 */
[----:B------:R-:W-:Y:S01]  /*dfa0*/  IMAD.MOV.U32 R17, RZ, RZ, R25 ;  /* 0x000000ffff117224 */ /* 0x000fe200078e0019 */
[----:B------:R1:W-:Y:S01]  /*dfb0*/  STL.64 [R1+0x28], R26 ;  /* 0x0000281a01007387 */ /* 0x0003e20000100a00 */
[----:B------:R-:W-:Y:S02]  /*dfc0*/  IMAD.MOV.U32 R18, RZ, RZ, R26 ;  /* 0x000000ffff127224 */ /* 0x000fe400078e001a */
[----:B------:R-:W-:Y:S01]  /*dfd0*/  IMAD.MOV.U32 R19, RZ, RZ, R27 ;  /* 0x000000ffff137224 */ /* 0x000fe200078e001b */
[----:B0-----:R-:W2:Y:S04]  /*dfe0*/  LDL.LU R24, [R1+0x6b4] ;  /* 0x0006b40001187983 */ /* 0x001ea80000300800 */
[----:B------:R-:W3:Y:S04]  /*dff0*/  LDL.LU R25, [R1+0x6ac] ;  /* 0x0006ac0001197983 */ /* 0x000ee80000300800 */
[----:B-1----:R-:W4:Y:S04]  /*e000*/  LDL.LU R26, [R1+0x6a4] ;  /* 0x0006a400011a7983 */ /* 0x002f280000300800 */
[----:B------:R-:W2:Y:S04]  /*e010*/  LDL.LU R27, [R1+0x69c] ;  /* 0x00069c00011b7983 */ /* 0x000ea80000300800 */
[----:B------:R-:W2:Y:S04]  /*e020*/  LDL.LU R9, [R1+0x94] ;  /* 0x0000940001097983 */ /* 0x000ea80000300800 */
[----:B------:R-:W2:Y:S04]  /*e030*/  LDL.LU R8, [R1+0x694] ;  /* 0x0006940001087983 */ /* 0x000ea80000300800 */
[----:B------:R-:W2:Y:S04]  /*e040*/  LDL.LU R3, [R1+0x6b8] ;  /* 0x0006b80001037983 */ /* 0x000ea80000300800 */
[----:B------:R-:W2:Y:S04]  /*e050*/  LDL.LU R2, [R1+0x68c] ;  /* 0x00068c0001027983 */ /* 0x000ea80000300800 */
[----:B------:R-:W2:Y:S04]  /*e060*/  LDL.LU R28, [R1+0x6b0] ;  /* 0x0006b000011c7983 */ /* 0x000ea80000300800 */
[----:B------:R0:W-:Y:S01]  /*e070*/  STL [R1+0x774], R16 ;  /* 0x0007741001007387 */ /* 0x0001e20000100800 */
[----:B------:R-:W-:-:S02]  /*e080*/  IMAD.MOV.U32 R0, RZ, RZ, R11 ;  /* 0x000000ffff007224 */ /* 0x000fc400078e000b */
[----:B------:R-:W-:Y:S01]  /*e090*/  IMAD.MOV.U32 R12, RZ, RZ, R5 ;  /* 0x000000ffff0c7224 */ /* 0x000fe200078e0005 */
[----:B0-----:R-:W2:Y:S04]  /*e0a0*/  LDL.LU R16, [R1+0x6bc] ;  /* 0x0006bc0001107983 */ /* 0x001ea80000300800 */
[----:B------:R0:W-:Y:S01]  /*e0b0*/  STL [R1+0x770], R17 ;  /* 0x0007701101007387 */ /* 0x0001e20000100800 */
[----:B------:R-:W-:Y:S02]  /*e0c0*/  IMAD.MOV.U32 R13, RZ, RZ, R7 ;  /* 0x000000ffff0d7224 */ /* 0x000fe400078e0007 */
[----:B------:R-:W-:Y:S01]  /*e0d0*/  IMAD.MOV.U32 R11, RZ, RZ, R6 ;  /* 0x000000ffff0b7224 */ /* 0x000fe200078e0006 */
[----:B0-----:R-:W2:Y:S04]  /*e0e0*/  LDL.LU R17, [R1+0x98] ;  /* 0x0000980001117983 */ /* 0x001ea80000300800 */
[----:B------:R-:W-:Y:S04]  /*e0f0*/  STL [R1+0x76c], R18 ;  /* 0x00076c1201007387 */ /* 0x000fe80000100800 */
[----:B------:R-:W-:Y:S04]  /*e100*/  STL [R1+0x768], R19 ;  /* 0x0007681301007387 */ /* 0x000fe80000100800 */
[----:B------:R-:W-:Y:S04]  /*e110*/  STL.64 [R1+0x10], R4 ;  /* 0x0000100401007387 */ /* 0x000fe80000100a00 */
[----:B------:R0:W-:Y:S04]  /*e120*/  STL.64 [R1+0x18], R6 ;  /* 0x0000180601007387 */ /* 0x0001e80000100a00 */
[----:B0-----:R-:W2:Y:S04]  /*e130*/  LDL.LU.64 R6, [R1+0x7f8] ;  /* 0x0007f80001067983 */ /* 0x001ea80000300a00 */
[----:B------:R-:W2:Y:S04]  /*e140*/  LDL.LU.64 R4, [R1+0x7f0] ;  /* 0x0007f00001047983 */ /* 0x000ea80000300a00 */
[----:B------:R-:W-:Y:S04]  /*e150*/  STL [R1+0x784], R10 ;  /* 0x0007840a01007387 */ /* 0x000fe80000100800 */
[----:B------:R-:W-:Y:S04]  /*e160*/  STL [R1+0x780], R12 ;  /* 0x0007800c01007387 */ /* 0x000fe80000100800 */
[----:B------:R-:W-:Y:S04]  /*e170*/  STL [R1+0x77c], R11 ;  /* 0x00077c0b01007387 */ /* 0x000fe80000100800 */
[----:B------:R-:W-:Y:S04]  /*e180*/  STL [R1+0x778], R13 ;  /* 0x0007780d01007387 */ /* 0x000fe80000100800 */
[----:B------:R-:W2:Y:S01]  /*e190*/  LDL.LU R14, [R1+0x58] ;  /* 0x00005800010e7983 */ /* 0x000ea20000300800 */
[----:B------:R-:W-:-:S03]  /*e1a0*/  IMAD.MOV.U32 R15, RZ, RZ, R0 ;  /* 0x000000ffff0f7224 */ /* 0x000fc600078e0000 */
[----:B------:R-:W3:Y:S01]  /*e1b0*/  LDL.LU R0, [R1+0x7ec] ;  /* 0x0007ec0001007983 */ /* 0x000ee20000300800 */
[----:B------:R-:W-:-:S05]  /*e1c0*/  VIADD R29, R29, 0x1 ;  /* 0x000000011d1d7836 */ /* 0x000fca0000000000 */
[----:B------:R-:W-:Y:S01]  /*e1d0*/  ISETP.NE.U32.AND P0, PT, R29, UR7, PT ;  /* 0x000000071d007c0c */ /* 0x000fe2000bf05070 */
[----:B--2---:R-:W-:-:S15]  /*e1e0*/  HMMA.16816.F32.BF16 R20, R20, R14, R4 ;  /* 0x0000000e1414723c */ /* 0x004fde0000041804 */
[----:B------:R-:W-:-:S04]  /*e1f0*/  NOP ;  /* 0x0000000000007918 */ /* 0x000fc80000000000 */
[----:B------:R-:W-:Y:S04]  /*e200*/  STL.64 [R1], R20 ;  /* 0x0000001401007387 */ /* 0x000fe80000100a00 */
[----:B------:R-:W-:Y:S04]  /*e210*/  STL.64 [R1+0x8], R22 ;  /* 0x0000081601007387 */ /* 0x000fe80000100a00 */
[----:B------:R0:W-:Y:S02]  /*e220*/  STL [R1+0x230], R29 ;  /* 0x0002301d01007387 */ /* 0x0001e40000100800 */
[----:B0-----:R-:W0:Y:S01]  /*e230*/  LDC R29, c[0x0][0x3a8] ;  /* 0x0000ea00ff1d7b82 */ /* 0x001e220000000800 */
[----:B------:R-:W-:-:S02]  /*e240*/  IMAD.MOV.U32 R4, RZ, RZ, R20 ;  /* 0x000000ffff047224 */ /* 0x000fc400078e0014 */
[----:B------:R-:W-:Y:S02]  /*e250*/  IMAD.MOV.U32 R5, RZ, RZ, R21 ;  /* 0x000000ffff057224 */ /* 0x000fe400078e0015 */
[----:B------:R-:W-:Y:S02]  /*e260*/  IMAD.MOV.U32 R6, RZ, RZ, R22 ;  /* 0x000000ffff067224 */ /* 0x000fe400078e0016 */
[----:B------:R-:W-:Y:S01]  /*e270*/  IMAD.MOV.U32 R7, RZ, RZ, R23 ;  /* 0x000000ffff077224 */ /* 0x000fe200078e0017 */
[----:B------:R-:W-:Y:S04]  /*e280*/  STL [R1+0x794], R4 ;  /* 0x0007940401007387 */ /* 0x000fe80000100800 */
[----:B------:R-:W-:Y:S01]  /*e290*/  STL [R1+0x790], R5 ;  /* 0x0007900501007387 */ /* 0x000fe20000100800 */
[----:B0-----:R-:W-:-:S04]  /*e2a0*/  IMAD.SHL.U32 R29, R29, 0x80, RZ ;  /* 0x000000801d1d7824 */ /* 0x001fc800078e00ff */
[----:B------:R-:W-:Y:S01]  /*e2b0*/  IMAD.SHL.U32 R29, R29, 0x2, RZ ;  /* 0x000000021d1d7824 */ /* 0x000fe200078e00ff */
[----:B------:R-:W-:Y:S04]  /*e2c0*/  STL [R1+0x78c], R6 ;  /* 0x00078c0601007387 */ /* 0x000fe80000100800 */
[-C--:B------:R-:W-:Y:S02]  /*e2d0*/  IADD3 R17, P2, PT, R17, R29.reuse, RZ ;  /* 0x0000001d11117210 */ /* 0x080fe40007f5e0ff */
[-C--:B------:R-:W-:Y:S02]  /*e2e0*/  IADD3 R16, P3, PT, R16, R29.reuse, RZ ;  /* 0x0000001d10107210 */ /* 0x080fe40007f7e0ff */
[-C--:B------:R-:W-:Y:S01]  /*e2f0*/  IADD3 R24, P4, PT, R24, R29.reuse, RZ ;  /* 0x0000001d18187210 */ /* 0x080fe20007f9e0ff */
[----:B------:R-:W-:Y:S01]  /*e300*/  STL [R1+0x788], R7 ;  /* 0x0007880701007387 */ /* 0x000fe20000100800 */
[----:B---3--:R-:W-:-:S02]  /*e310*/  IADD3 R25, P5, PT, R25, R29, RZ ;  /* 0x0000001d19197210 */ /* 0x008fc40007fbe0ff */
[-C--:B----4-:R-:W-:Y:S01]  /*e320*/  IADD3 R26, P6, PT, R26, R29.reuse, RZ ;  /* 0x0000001d1a1a7210 */ /* 0x090fe20007fde0ff */
[----:B------:R-:W-:Y:S01]  /*e330*/  STL [R1+0x98], R17 ;  /* 0x0000981101007387 */ /* 0x000fe20000100800 */
[-C--:B------:R-:W-:Y:S01]  /*e340*/  IADD3 R27, P1, PT, R27, R29.reuse, RZ ;  /* 0x0000001d1b1b7210 */ /* 0x080fe20007f3e0ff */
[--C-:B------:R-:W-:Y:S01]  /*e350*/  IMAD.X R9, R9, 0x1, R0.reuse, P2 ;  /* 0x0000000109097824 */ /* 0x100fe200010e0600 */
[----:B------:R-:W-:Y:S01]  /*e360*/  IADD3 R8, P2, PT, R8, R29, RZ ;  /* 0x0000001d08087210 */ /* 0x000fe20007f5e0ff */
[----:B------:R-:W-:Y:S01]  /*e370*/  STL [R1+0x6bc], R16 ;  /* 0x0006bc1001007387 */ /* 0x000fe20000100800 */
[----:B------:R-:W-:-:S03]  /*e380*/  IMAD.X R3, R3, 0x1, R0, P3 ;  /* 0x0000000103037824 */ /* 0x000fc600018e0600 */
[----:B------:R-:W-:Y:S01]  /*e390*/  STL [R1+0x6b4], R24 ;  /* 0x0006b41801007387 */ /* 0x000fe20000100800 */
[----:B------:R-:W-:-:S03]  /*e3a0*/  IADD3 R2, P3, PT, R2, R29, RZ ;  /* 0x0000001d02027210 */ /* 0x000fc60007f7e0ff */
[----:B------:R-:W-:Y:S04]  /*e3b0*/  STL [R1+0x6ac], R25 ;  /* 0x0006ac1901007387 */ /* 0x000fe80000100800 */
[----:B------:R-:W-:Y:S04]  /*e3c0*/  STL [R1+0x6a4], R26 ;  /* 0x0006a41a01007387 */ /* 0x000fe80000100800 */
[----:B------:R-:W-:Y:S01]  /*e3d0*/  STL [R1+0x69c], R27 ;  /* 0x00069c1b01007387 */ /* 0x000fe20000100800 */
[----:B------:R-:W-:-:S03]  /*e3e0*/  IMAD.X R28, R28, 0x1, R0, P4 ;  /* 0x000000011c1c7824 */ /* 0x000fc600020e0600 */
[----:B------:R-:W-:Y:S04]  /*e3f0*/  STL [R1+0x94], R9 ;  /* 0x0000940901007387 */ /* 0x000fe80000100800 */
[----:B------:R-:W-:Y:S04]  /*e400*/  STL [R1+0x694], R8 ;  /* 0x0006940801007387 */ /* 0x000fe80000100800 */
[----:B------:R0:W-:Y:S04]  /*e410*/  STL [R1+0x7e8], R0 ;  /* 0x0007e80001007387 */ /* 0x0001e80000100800 */
[----:B------:R-:W-:Y:S04]  /*e420*/  STL [R1+0x6b8], R3 ;  /* 0x0006b80301007387 */ /* 0x000fe80000100800 */
[----:B0-----:R-:W2:Y:S04]  /*e430*/  LDL.LU R0, [R1+0x684] ;  /* 0x0006840001007983 */ /* 0x001ea80000300800 */
[----:B------:R-:W-:Y:S04]  /*e440*/  STL [R1+0x68c], R2 ;  /* 0x00068c0201007387 */ /* 0x000fe80000100800 */
[----:B------:R-:W3:Y:S04]  /*e450*/  LDL.LU R7, [R1+0x674] ;  /* 0x0006740001077983 */ /* 0x000ee80000300800 */
[----:B------:R-:W-:Y:S04]  /*e460*/  STL [R1+0x6b0], R28 ;  /* 0x0006b01c01007387 */ /* 0x000fe80000100800 */
[----:B---3--:R0:W-:Y:S04]  /*e470*/  STL [R1+0x7e4], R7 ;  /* 0x0007e40701007387 */ /* 0x0081e80000100800 */
[----:B0-----:R-:W3:Y:S04]  /*e480*/  LDL.LU R7, [R1+0x67c] ;  /* 0x00067c0001077983 */ /* 0x001ee80000300800 */
[----:B------:R-:W4:Y:S04]  /*e490*/  LDL.LU R6, [R1+0x698] ;  /* 0x0006980001067983 */ /* 0x000f280000300800 */
[----:B------:R-:W3:Y:S04]  /*e4a0*/  LDL.LU R5, [R1+0x66c] ;  /* 0x00066c0001057983 */ /* 0x000ee80000300800 */
        /* <DEDUP_REMOVED lines=15> */
[----:B------:R-:W3:Y:S01]  /*e5a0*/  LDL.LU R24, [R1+0x62c] ;  /* 0x00062c0001187983 */ /* 0x000ee20000300800 */
[----:B--2---:R-:W-:-:S03]  /*e5b0*/  IADD3 R0, P4, PT, R0, R29, RZ ;  /* 0x0000001d00007210 */ /* 0x004fc60007f9e0ff */
        /* <DEDUP_REMOVED lines=8> */
[----:B------:R0:W-:Y:S04]  /*e640*/  STL [R1+0x684], R0 ;  /* 0x0006840001007387 */ /* 0x0001e80000100800 */
[----:B0-----:R-:W2:Y:S04]  /*e650*/  LDL.LU R0, [R1+0x7e8] ;  /* 0x0007e80001007983 */ /* 0x001ea80000300800 */
[----:B------:R-:W2:Y:S02]  /*e660*/  LDL.LU R29, [R1+0x6a8] ;  /* 0x0006a800011d7983 */ /* 0x000ea40000300800 */
[----:B--2---:R-:W-:-:S05]  /*e670*/  IMAD.X R29, R29, 0x1, R0, P5 ;  /* 0x000000011d1d7824 */ /* 0x004fca00028e0600 */
[----:B------:R0:W-:Y:S02]  /*e680*/  STL [R1+0x6a8], R29 ;  /* 0x0006a81d01007387 */ /* 0x0001e40000100800 */
[----:B0-----:R-:W0:Y:S02]  /*e690*/  LDC R29, c[0x0][0x3a8] ;  /* 0x0000ea00ff1d7b82 */ /* 0x001e240000000800 */
[----:B0-----:R-:W-:-:S04]  /*e6a0*/  IMAD.SHL.U32 R29, R29, 0x80, RZ ;  /* 0x000000801d1d7824 */ /* 0x001fc800078e00ff */
[----:B------:R-:W-:-:S05]  /*e6b0*/  IMAD.SHL.U32 R29, R29, 0x2, RZ ;  /* 0x000000021d1d7824 */ /* 0x000fca00078e00ff */
[----:B---3--:R-:W-:-:S05]  /*e6c0*/  IADD3 R7, P5, PT, R7, R29, RZ ;  /* 0x0000001d07077210 */ /* 0x008fca0007fbe0ff */
[----:B------:R0:W-:Y:S04]  /*e6d0*/  STL [R1+0x67c], R7 ;  /* 0x00067c0701007387 */ /* 0x0001e80000100800 */
[----:B0-----:R-:W2:Y:S04]  /*e6e0*/  LDL.LU R7, [R1+0x7e4] ;  /* 0x0007e40001077983 */ /* 0x001ea80000300800 */
[----:B------:R-:W3:Y:S01]  /*e6f0*/  LDL.LU R29, [R1+0x6a0] ;  /* 0x0006a000011d7983 */ /* 0x000ee20000300800 */
[--C-:B----4-:R-:W-:Y:S02]  /*e700*/  IMAD.X R6, R6, 0x1, R0.reuse, P1 ;  /* 0x0000000106067824 */ /* 0x110fe400008e0600 */
[----:B------:R-:W-:-:S02]  /*e710*/  IMAD.X R4, R4, 0x1, R0, P2 ;  /* 0x0000000104047824 */ /* 0x000fc400010e0600 */
[--C-:B------:R-:W-:Y:S02]  /*e720*/  IMAD.X R21, R21, 0x1, R0.reuse, P3 ;  /* 0x0000000115157824 */ /* 0x100fe400018e0600 */
[--C-:B------:R-:W-:Y:S02]  /*e730*/  IMAD.X R23, R23, 0x1, R0.reuse, P4 ;  /* 0x0000000117177824 */ /* 0x100fe400020e0600 */
[--C-:B------:R-:W-:Y:S02]  /*e740*/  IMAD.X R11, R11, 0x1, R0.reuse, P5 ;  /* 0x000000010b0b7824 */ /* 0x100fe400028e0600 */
[----:B---3--:R-:W-:-:S05]  /*e750*/  IMAD.X R29, R29, 0x1, R0, P6 ;  /* 0x000000011d1d7824 */ /* 0x008fca00030e0600 */
[----:B------:R0:W-:Y:S02]  /*e760*/  STL [R1+0x6a0], R29 ;  /* 0x0006a01d01007387 */ /* 0x0001e40000100800 */
[----:B0-----:R-:W0:Y:S02]  /*e770*/  LDC R29, c[0x0][0x3a8] ;  /* 0x0000ea00ff1d7b82 */ /* 0x001e240000000800 */
[----:B0-----:R-:W-:-:S04]  /*e780*/  IMAD.SHL.U32 R29, R29, 0x80, RZ ;  /* 0x000000801d1d7824 */ /* 0x001fc800078e00ff */
[----:B------:R-:W-:-:S05]  /*e790*/  IMAD.SHL.U32 R29, R29, 0x2, RZ ;  /* 0x000000021d1d7824 */ /* 0x000fca00078e00ff */
[-C--:B--2---:R-:W-:Y:S02]  /*e7a0*/  IADD3 R7, P6, PT, R7, R29.reuse, RZ ;  /* 0x0000001d07077210 */ /* 0x084fe40007fde0ff */
[-C--:B------:R-:W-:Y:S02]  /*e7b0*/  IADD3 R5, P1, PT, R5, R29.reuse, RZ ;  /* 0x0000001d05057210 */ /* 0x080fe40007f3e0ff */
[-C--:B------:R-:W-:Y:S01]  /*e7c0*/  IADD3 R20, P2, PT, R20, R29.reuse, RZ ;  /* 0x0000001d14147210 */ /* 0x080fe20007f5e0ff */
[----:B------:R0:W-:Y:S01]  /*e7d0*/  STL [R1+0x674], R7 ;  /* 0x0006740701007387 */ /* 0x0001e20000100800 */
[----:B------:R-:W-:-:S03]  /*e7e0*/  IADD3 R22, P3, PT, R22, R29, RZ ;  /* 0x0000001d16167210 */ /* 0x000fc60007f7e0ff */
[----:B------:R-:W-:Y:S01]  /*e7f0*/  STL [R1+0x698], R6 ;  /* 0x0006980601007387 */ /* 0x000fe20000100800 */
[----:B------:R-:W-:-:S03]  /*e800*/  IADD3 R13, P4, PT, R13, R29, RZ ;  /* 0x0000001d0d0d7210 */ /* 0x000fc60007f9e0ff */
[----:B------:R-:W-:Y:S01]  /*e810*/  STL [R1+0x66c], R5 ;  /* 0x00066c0501007387 */ /* 0x000fe20000100800 */
[----:B------:R-:W-:-:S03]  /*e820*/  IADD3 R12, P5, PT, R12, R29, RZ ;  /* 0x0000001d0c0c7210 */ /* 0x000fc60007fbe0ff */
[----:B------:R-:W-:Y:S01]  /*e830*/  STL [R1+0x690], R4 ;  /* 0x0006900401007387 */ /* 0x000fe20000100800 */
[----:B------:R-:W-:-:S03]  /*e840*/  IMAD.X R10, R10, 0x1, R0, P6 ;  /* 0x000000010a0a7824 */ /* 0x000fc600030e0600 */
        /* <DEDUP_REMOVED lines=26> */
[----:B------:R-:W-:Y:S04]  /*e9f0*/  STL [R1+0x658], R16 ;  /* 0x0006581001007387 */ /* 0x000fe80000100800 */
[----:B------:R-:W-:Y:S01]  /*ea00*/  STL [R1+0x62c], R24 ;  /* 0x00062c1801007387 */ /* 0x000fe20000100800 */
[----:B------:R-:W-:-:S03]  /*ea10*/  IMAD.X R2, R2, 0x1, R0, P1 ;  /* 0x0000000102027824 */ /* 0x000fc600008e0600 */
[----:B------:R-:W-:Y:S01]  /*ea20*/  STL [R1+0x650], R25 ;  /* 0x0006501901007387 */ /* 0x000fe20000100800 */
[----:B------:R-:W-:-:S03]  /*ea30*/  IADD3 R28, P1, PT, R28, R29, RZ ;  /* 0x0000001d1c1c7210 */ /* 0x000fc60007f3e0ff */
[----:B------:R-:W-:Y:S04]  /*ea40*/  STL [R1+0x624], R26 ;  /* 0x0006241a01007387 */ /* 0x000fe80000100800 */
[----:B------:R-:W-:Y:S04]  /*ea50*/  STL [R1+0x648], R27 ;  /* 0x0006481b01007387 */ /* 0x000fe80000100800 */
[----:B------:R-:W-:Y:S04]  /*ea60*/  STL [R1+0x61c], R9 ;  /* 0x00061c0901007387 */ /* 0x000fe80000100800 */
[----:B------:R-:W-:Y:S04]  /*ea70*/  STL [R1+0x640], R8 ;  /* 0x0006400801007387 */ /* 0x000fe80000100800 */
[----:B------:R-:W2:Y:S04]  /*ea80*/  LDL.LU R29, [R1+0x630] ;  /* 0x00063000011d7983 */ /* 0x000ea80000300800 */
[----:B------:R-:W-:Y:S04]  /*ea90*/  STL [R1+0x614], R3 ;  /* 0x0006140301007387 */ /* 0x000fe80000100800 */
[----:B0-----:R-:W3:Y:S04]  /*eaa0*/  LDL.LU R7, [R1+0x620] ;  /* 0x0006200001077983 */ /* 0x001ee80000300800 */
[----:B------:R-:W-:Y:S04]  /*eab0*/  STL [R1+0x638], R2 ;  /* 0x0006380201007387 */ /* 0x000fe80000100800 */
[----:B---3--:R0:W-:Y:S04]  /*eac0*/  STL [R1+0x7dc], R7 ;  /* 0x0007dc0701007387 */ /* 0x0081e80000100800 */
[----:B------:R-:W-:Y:S04]  /*ead0*/  STL [R1+0x60c], R28 ;  /* 0x00060c1c01007387 */ /* 0x000fe80000100800 */
[----:B0-----:R-:W3:Y:S01]  /*eae0*/  LDL.LU R7, [R1+0x5fc] ;  /* 0x0005fc0001077983 */ /* 0x001ee20000300800 */
[----:B--2---:R-:W-:-:S03]  /*eaf0*/  IMAD.X R29, R29, 0x1, R0, P2 ;  /* 0x000000011d1d7824 */ /* 0x004fc600010e0600 */
[----:B---3--:R0:W-:Y:S04]  /*eb00*/  STL [R1+0x7e0], R7 ;  /* 0x0007e00701007387 */ /* 0x0081e80000100800 */
[----:B0-----:R-:W2:Y:S04]  /*eb10*/  LDL.LU R7, [R1+0x604] ;  /* 0x0006040001077983 */ /* 0x001ea80000300800 */
[----:B------:R-:W3:Y:S04]  /*eb20*/  LDL.LU R6, [R1+0x5f4] ;  /* 0x0005f40001067983 */ /* 0x000ee80000300800 */
        /* <DEDUP_REMOVED lines=25> */
[----:B------:R0:W-:Y:S02]  /*ecc0*/  STL [R1+0x630], R29 ;  /* 0x0006301d01007387 */ /* 0x0001e40000100800 */
[----:B0-----:R-:W0:Y:S02]  /*ecd0*/  LDC R29, c[0x0][0x3a8] ;  /* 0x0000ea00ff1d7b82 */ /* 0x001e240000000800 */
[----:B0-----:R-:W-:-:S04]  /*ece0*/  IMAD.SHL.U32 R29, R29, 0x80, RZ ;  /* 0x000000801d1d7824 */ /* 0x001fc800078e00ff */
[----:B------:R-:W-:-:S05]  /*ecf0*/  IMAD.SHL.U32 R29, R29, 0x2, RZ ;  /* 0x000000021d1d7824 */ /* 0x000fca00078e00ff */
[----:B--2---:R-:W-:-:S05]  /*ed00*/  IADD3 R7, P2, PT, R7, R29, RZ ;  /* 0x0000001d07077210 */ /* 0x004fca0007f5e0ff */
        /* <DEDUP_REMOVED lines=8> */
[----:B------:R-:W-:-:S05]  /*ed90*/  IADD3 R7, P3, PT, R7, R29, RZ ;  /* 0x0000001d07077210 */ /* 0x000fca0007f7e0ff */
[----:B------:R0:W-:Y:S04]  /*eda0*/  STL [R1+0x5fc], R7 ;  /* 0x0005fc0701007387 */ /* 0x0001e80000100800 */
[----:B0-----:R-:W2:Y:S01]  /*edb0*/  LDL.LU R7, [R1+0x7dc] ;  /* 0x0007dc0001077983 */ /* 0x001ea20000300800 */
[--C-:B----4-:R-:W-:Y:S01]  /*edc0*/  IMAD.X R5, R5, 0x1, R0.reuse, P5 ;  /* 0x0000000105057824 */ /* 0x110fe200028e0600 */
[-C--:B---3--:R-:W-:Y:S01]  /*edd0*/  IADD3 R4, P5, PT, R4, R29.reuse, RZ ;  /* 0x0000001d04047210 */ /* 0x088fe20007fbe0ff */
[--C-:B------:R-:W-:Y:S01]  /*ede0*/  IMAD.X R20, R20, 0x1, R0.reuse, P6 ;  /* 0x0000000114147824 */ /* 0x100fe200030e0600 */
[-C--:B------:R-:W-:Y:S01]  /*edf0*/  IADD3 R21, P6, PT, R21, R29.reuse, RZ ;  /* 0x0000001d15157210 */ /* 0x080fe20007fde0ff */
        /* <DEDUP_REMOVED lines=15> */
[----:B------:R-:W-:Y:S01]  /*eef0*/  IADD3 R8, P3, PT, R8, R29, RZ ;  /* 0x0000001d08087210 */ /* 0x000fe20007f7e0ff */
[----:B------:R-:W-:-:S02]  /*ef00*/  IMAD.X R28, R28, 0x1, R0, P5 ;  /* 0x000000011c1c7824 */ /* 0x000fc400028e0600 */
[----:B--2---:R-:W-:Y:S01]  /*ef10*/  IMAD.X R7, R7, 0x1, R0, P4 ;  /* 0x0000000107077824 */ /* 0x004fe200020e0600 */
[----:B------:R-:W-:-:S04]  /*ef20*/  IADD3 R6, P4, PT, R6, R29, RZ ;  /* 0x0000001d06067210 */ /* 0x000fc80007f9e0ff */
[----:B------:R-:W-:Y:S04]  /*ef30*/  STL [R1+0x620], R7 ;  /* 0x0006200701007387 */ /* 0x000fe80000100800 */
[----:B------:R-:W-:Y:S04]  /*ef40*/  STL [R1+0x5f4], R6 ;  /* 0x0005f40601007387 */ /* 0x000fe80000100800 */
[----:B------:R-:W-:Y:S04]  /*ef50*/  STL [R1+0x618], R5 ;  /* 0x0006180501007387 */ /* 0x000fe80000100800 */
[----:B------:R-:W-:Y:S04]  /*ef60*/  STL [R1+0x5ec], R4 ;  /* 0x0005ec0401007387 */ /* 0x000fe80000100800 */
[----:B------:R-:W-:Y:S04]  /*ef70*/  STL [R1+0x610], R20 ;  /* 0x0006101401007387 */ /* 0x000fe80000100800 */
[----:B------:R-:W-:Y:S04]  /*ef80*/  STL [R1+0x5e4], R21 ;  /* 0x0005e41501007387 */ /* 0x000fe80000100800 */
        /* <DEDUP_REMOVED lines=81> */
[-C--:B------:R-:W-:Y:S02]  /*f4a0*/  IADD3 R20, P3, PT, R20, R29.reuse, RZ ;  /* 0x0000001d14147210 */ /* 0x080fe40007f7e0ff */
[-C--:B------:R-:W-:Y:S01]  /*f4b0*/  IADD3 R22, P4, PT, R22, R29.reuse, RZ ;  /* 0x0000001d16167210 */ /* 0x080fe20007f9e0ff */
[----:B------:R0:W-:Y:S04]  /*f4c0*/  STL [R1+0x57c], R7 ;  /* 0x00057c0701007387 */ /* 0x0001e80000100800 */
[----:B------:R-:W-:Y:S04]  /*f4d0*/  STL [R1+0x5a0], R6 ;  /* 0x0005a00601007387 */ /* 0x000fe80000100800 */
[----:B------:R-:W-:Y:S04]  /*f4e0*/  STL [R1+0x574], R5 ;  /* 0x0005740501007387 */ /* 0x000fe80000100800 */
[----:B------:R-:W-:Y:S01]  /*f4f0*/  STL [R1+0x598], R4 ;  /* 0x0005980401007387 */ /* 0x000fe20000100800 */
[----:B------:R-:W-:-:S03]  /*f500*/  IADD3 R13, P5, PT, R13, R29, RZ ;  /* 0x0000001d0d0d7210 */ /* 0x000fc60007fbe0ff */
[----:B------:R-:W-:Y:S04]  /*f510*/  STL [R1+0x56c], R20 ;  /* 0x00056c1401007387 */ /* 0x000fe80000100800 */
        /* <DEDUP_REMOVED lines=28> */
[----:B------:R-:W-:Y:S04]  /*f6e0*/  STL [R1+0x558], R25 ;  /* 0x0005581901007387 */ /* 0x000fe80000100800 */
[----:B------:R-:W-:Y:S01]  /*f6f0*/  STL [R1+0x52c], R26 ;  /* 0x00052c1a01007387 */ /* 0x000fe20000100800 */
[----:B------:R-:W-:-:S03]  /*f700*/  IADD3 R3, P1, PT, R3, R29, RZ ;  /* 0x0000001d03037210 */ /* 0x000fc60007f3e0ff */
[----:B------:R-:W-:Y:S01]  /*f710*/  STL [R1+0x550], R27 ;  /* 0x0005501b01007387 */ /* 0x000fe20000100800 */
[----:B------:R-:W-:-:S03]  /*f720*/  IMAD.X R2, R2, 0x1, R0, P2 ;  /* 0x0000000102027824 */ /* 0x000fc600010e0600 */
[----:B------:R-:W-:Y:S01]  /*f730*/  STL [R1+0x524], R9 ;  /* 0x0005240901007387 */ /* 0x000fe20000100800 */
[----:B------:R-:W-:-:S03]  /*f740*/  IADD3 R28, P2, PT, R28, R29, RZ ;  /* 0x0000001d1c1c7210 */ /* 0x000fc60007f5e0ff */
        /* <DEDUP_REMOVED lines=479> */
[--C-:B------:R-:W-:Y:S01]  /*11540*/  IMAD.X R24, R24, 0x1, R0.reuse, P4 ;  /* 0x0000000118187824 */ /* 0x100fe200020e0600 */
[----:B------:R-:W-:Y:S01]  /*11550*/  IADD3 R25, P4, PT, R25, UR10, RZ ;  /* 0x0000000a19197c10 */ /* 0x000fe2000ff9e0ff */
[--C-:B------:R-:W-:Y:S01]  /*11560*/  IMAD.X R26, R26, 0x1, R0.reuse, P5 ;  /* 0x000000011a1a7824 */ /* 0x100fe200028e0600 */
[----:B------:R-:W-:Y:S01]  /*11570*/  IADD3 R27, P5, PT, R27, UR10, RZ ;  /* 0x0000000a1b1b7c10 */ /* 0x000fe2000ffbe0ff */
[--C-:B------:R-:W-:Y:S01]  /*11580*/  IMAD.X R9, R9, 0x1, R0.reuse, P6 ;  /* 0x0000000109097824 */ /* 0x100fe200030e0600 */
[----:B------:R-:W-:Y:S01]  /*11590*/  IADD3 R8, P6, PT, R8, UR10, RZ ;  /* 0x0000000a08087c10 */ /* 0x000fe2000ffde0ff */
        /* <DEDUP_REMOVED lines=28> */
[----:B------:R-:W-:-:S03]  /*11760*/  IADD3 R2, P1, PT, R2, UR10, RZ ;  /* 0x0000000a02027c10 */ /* 0x000fc6000ff3e0ff */
        /* <DEDUP_REMOVED lines=33> */
[----:B--2---:R-:W-:-:S03]  /*11980*/  IADD3 R0, P2, PT, R0, UR10, RZ ;  /* 0x0000000a00007c10 */ /* 0x004fc6000ff5e0ff */
[----:B------:R-:W2:Y:S04]  /*11990*/  LDL.LU R8, [R1+0x23c] ;  /* 0x00023c0001087983 */ /* 0x000ea80000300800 */
[----:B------:R-:W2:Y:S04]  /*119a0*/  LDL.LU R3, [R1+0x260] ;  /* 0x0002600001037983 */ /* 0x000ea80000300800 */
[----:B------:R-:W2:Y:S04]  /*119b0*/  LDL.LU R2, [R1+0x6cc] ;  /* 0x0006cc0001027983 */ /* 0x000ea80000300800 */
[----:B------:R-:W2:Y:S04]  /*119c0*/  LDL.LU R28, [R1+0x258] ;  /* 0x00025800011c7983 */ /* 0x000ea80000300800 */
[----:B------:R0:W-:Y:S04]  /*119d0*/  STL [R1+0x2a4], R0 ;  /* 0x0002a40001007387 */ /* 0x0001e80000100800 */
[----:B0-----:R-:W3:Y:S02]  /*119e0*/  LDL.LU R0, [R1+0x7a8] ;  /* 0x0007a80001007983 */ /* 0x001ee40000300800 */
[----:B---3--:R-:W-:-:S05]  /*119f0*/  IMAD.X R29, R29, 0x1, R0, P3 ;  /* 0x000000011d1d7824 */ /* 0x008fca00018e0600 */
[----:B------:R0:W-:Y:S04]  /*11a00*/  STL [R1+0x2c8], R29 ;  /* 0x0002c81d01007387 */ /* 0x0001e80000100800 */
[----:B0-----:R-:W3:Y:S01]  /*11a10*/  LDL.LU R29, [R1+0x7a4] ;  /* 0x0007a400011d7983 */ /* 0x001ee20000300800 */
[----:B----4-:R-:W-:Y:S02]  /*11a20*/  IADD3.X R7, PT, PT, R7, UR4, RZ, P4, !PT ;  /* 0x0000000407077c10 */ /* 0x010fe4000a7fe4ff */
[----:B------:R-:W-:Y:S02]  /*11a30*/  IADD3 R6, P4, PT, R6, UR10, RZ ;  /* 0x0000000a06067c10 */ /* 0x000fe4000ff9e0ff */
[----:B------:R-:W-:Y:S01]  /*11a40*/  IADD3.X R5, PT, PT, R5, UR4, RZ, P5, !PT ;  /* 0x0000000405057c10 */ /* 0x000fe2000affe4ff */
[----:B------:R0:W-:Y:S01]  /*11a50*/  STL [R1+0x798], R0 ;  /* 0x0007980001007387 */ /* 0x0001e20000100800 */
[----:B------:R-:W-:-:S02]  /*11a60*/  IADD3 R4, P5, PT, R4, UR10, RZ ;  /* 0x0000000a04047c10 */ /* 0x000fc4000ffbe0ff */
[----:B------:R-:W-:Y:S02]  /*11a70*/  IADD3.X R20, PT, PT, R20, UR4, RZ, P6, !PT ;  /* 0x0000000414147c10 */ /* 0x000fe4000b7fe4ff */
[----:B------:R-:W-:Y:S02]  /*11a80*/  IADD3 R21, P6, PT, R21, UR10, RZ ;  /* 0x0000000a15157c10 */ /* 0x000fe4000ffde0ff */
[----:B------:R-:W-:Y:S02]  /*11a90*/  IADD3.X R22, PT, PT, R22, UR4, RZ, P1, !PT ;  /* 0x0000000416167c10 */ /* 0x000fe40008ffe4ff */
[----:B------:R-:W-:Y:S02]  /*11aa0*/  IADD3 R23, P1, PT, R23, UR10, RZ ;  /* 0x0000000a17177c10 */ /* 0x000fe4000ff3e0ff */
[----:B------:R-:W-:Y:S02]  /*11ab0*/  IADD3.X R13, PT, PT, R13, UR4, RZ, P2, !PT ;  /* 0x000000040d0d7c10 */ /* 0x000fe400097fe4ff */
        /* <DEDUP_REMOVED lines=11> */
[----:B---3--:R-:W-:-:S05]  /*11b70*/  IADD3 R29, P3, PT, R29, UR10, RZ ;  /* 0x0000000a1d1d7c10 */ /* 0x008fca000ff7e0ff */
[----:B------:R-:W-:Y:S04]  /*11b80*/  STL [R1+0x29c], R29 ;  /* 0x00029c1d01007387 */ /* 0x000fe80000100800 */
[----:B------:R-:W-:Y:S04]  /*11b90*/  STL [R1+0x2c0], R7 ;  /* 0x0002c00701007387 */ /* 0x000fe80000100800 */
[----:B------:R-:W-:Y:S04]  /*11ba0*/  STL [R1+0x294], R6 ;  /* 0x0002940601007387 */ /* 0x000fe80000100800 */
[----:B------:R-:W-:Y:S04]  /*11bb0*/  STL [R1+0x2b8], R5 ;  /* 0x0002b80501007387 */ /* 0x000fe80000100800 */
[----:B------:R-:W-:Y:S04]  /*11bc0*/  STL [R1+0x28c], R4 ;  /* 0x00028c0401007387 */ /* 0x000fe80000100800 */
[----:B------:R-:W-:Y:S04]  /*11bd0*/  STL [R1+0x2b0], R20 ;  /* 0x0002b01401007387 */ /* 0x000fe80000100800 */
[----:B------:R-:W-:Y:S01]  /*11be0*/  STL [R1+0x284], R21 ;  /* 0x0002841501007387 */ /* 0x000fe20000100800 */
[----:B------:R-:W-:-:S03]  /*11bf0*/  IADD3.X R12, PT, PT, R12, UR4, RZ, P3, !PT ;  /* 0x000000040c0c7c10 */ /* 0x000fc60009ffe4ff */
[----:B------:R-:W-:Y:S01]  /*11c00*/  STL [R1+0x2a8], R22 ;  /* 0x0002a81601007387 */ /* 0x000fe20000100800 */
[----:B------:R-:W-:-:S03]  /*11c10*/  IADD3 R10, P3, PT, R10, UR10, RZ ;  /* 0x0000000a0a0a7c10 */ /* 0x000fc6000ff7e0ff */
        /* <DEDUP_REMOVED lines=13> */
[----:B--2---:R-:W-:-:S03]  /*11cf0*/  IADD3 R8, P3, PT, R8, UR10, RZ ;  /* 0x0000000a08087c10 */ /* 0x004fc6000ff7e0ff */
[----:B------:R-:W-:Y:S04]  /*11d00*/  STL [R1+0x24c], R25 ;  /* 0x00024c1901007387 */ /* 0x000fe80000100800 */
[----:B------:R-:W-:Y:S04]  /*11d10*/  STL [R1+0x270], R26 ;  /* 0x0002701a01007387 */ /* 0x000fe80000100800 */
[----:B------:R-:W-:Y:S04]  /*11d20*/  STL [R1+0x244], R27 ;  /* 0x0002441b01007387 */ /* 0x000fe80000100800 */
[----:B------:R-:W-:Y:S04]  /*11d30*/  STL [R1+0x268], R9 ;  /* 0x0002680901007387 */ /* 0x000fe80000100800 */
[----:B------:R-:W-:Y:S04]  /*11d40*/  STL [R1+0x23c], R8 ;  /* 0x00023c0801007387 */ /* 0x000fe80000100800 */
[----:B0-----:R-:W2:Y:S01]  /*11d50*/  LDL.LU R0, [R1+0x6d4] ;  /* 0x0006d40001007983 */ /* 0x001ea20000300800 */
[----:B------:R-:W-:-:S02]  /*11d60*/  IADD3.X R3, PT, PT, R3, UR4, RZ, P4, !PT ;  /* 0x0000000403037c10 */ /* 0x000fc4000a7fe4ff */
[----:B------:R-:W-:-:S03]  /*11d70*/  IADD3 R2, P4, PT, R2, UR10, RZ ;  /* 0x0000000a02027c10 */ /* 0x000fc6000ff9e0ff */
[----:B------:R-:W-:Y:S04]  /*11d80*/  STL [R1+0x260], R3 ;  /* 0x0002600301007387 */ /* 0x000fe80000100800 */
[----:B--2---:R0:W-:Y:S04]  /*11d90*/  STL [R1+0x79c], R0 ;  /* 0x00079c0001007387 */ /* 0x0041e80000100800 */
[----:B------:R-:W-:Y:S04]  /*11da0*/  STL [R1+0x6cc], R2 ;  /* 0x0006cc0201007387 */ /* 0x000fe80000100800 */
[----:B0-----:R-:W2:Y:S01]  /*11db0*/  LDL.LU R0, [R1+0x250] ;  /* 0x0002500001007983 */ /* 0x001ea20000300800 */
[----:B------:R-:W-:-:S05]  /*11dc0*/  IADD3.X R28, PT, PT, R28, UR4, RZ, P5, !PT ;  /* 0x000000041c1c7c10 */ /* 0x000fca000affe4ff */
[----:B------:R-:W-:Y:S04]  /*11dd0*/  STL [R1+0x258], R28 ;  /* 0x0002581c01007387 */ /* 0x000fe80000100800 */
[----:B--2---:R0:W-:Y:S04]  /*11de0*/  STL [R1+0x7a0], R0 ;  /* 0x0007a00001007387 */ /* 0x0041e80000100800 */
        /* <DEDUP_REMOVED lines=29> */
[----:B--2---:R-:W-:-:S05]  /*11fc0*/  IADD3 R0, P5, PT, R0, UR10, RZ ;  /* 0x0000000a00007c10 */ /* 0x004fca000ffbe0ff */
[----:B------:R0:W-:Y:S04]  /*11fd0*/  STL [R1+0x6c8], R0 ;  /* 0x0006c80001007387 */ /* 0x0001e80000100800 */
[----:B0-----:R-:W2:Y:S02]  /*11fe0*/  LDL.LU R0, [R1+0x7a0] ;  /* 0x0007a00001007983 */ /* 0x001ea40000300800 */
[----:B--2---:R-:W-:-:S05]  /*11ff0*/  IADD3.X R0, PT, PT, R0, UR4, RZ, P6, !PT ;  /* 0x0000000400007c10 */ /* 0x004fca000b7fe4ff */
[----:B------:R0:W-:Y:S04]  /*12000*/  STL [R1+0x250], R0 ;  /* 0x0002500001007387 */ /* 0x0001e80000100800 */
[----:B0-----:R-:W2:Y:S01]  /*12010*/  LDL.LU R0, [R1+0x79c] ;  /* 0x00079c0001007983 */ /* 0x001ea20000300800 */
[----:B---3--:R-:W-:Y:S02]  /*12020*/  IADD3.X R4, PT, PT, R4, UR4, RZ, P1, !PT ;  /* 0x0000000404047c10 */ /* 0x008fe40008ffe4ff */
[----:B----4-:R-:W-:Y:S02]  /*12030*/  IADD3 R5, P1, PT, R5, UR10, RZ ;  /* 0x0000000a05057c10 */ /* 0x010fe4000ff3e0ff */
        /* <DEDUP_REMOVED lines=19> */
[----:B------:R-:W-:-:S02]  /*12170*/  IADD3.X R24, PT, PT, R24, UR4, RZ, P2, !PT ;  /* 0x0000000418187c10 */ /* 0x000fc400097fe4ff */
[----:B------:R-:W-:Y:S02]  /*12180*/  IADD3.X R25, PT, PT, R25, UR4, RZ, P3, !PT ;  /* 0x0000000419197c10 */ /* 0x000fe40009ffe4ff */
[----:B------:R-:W-:Y:S02]  /*12190*/  IADD3.X R27, PT, PT, R27, UR4, RZ, P5, !PT ;  /* 0x000000041b1b7c10 */ /* 0x000fe4000affe4ff */
[----:B------:R-:W-:Y:S02]  /*121a0*/  IADD3.X R26, PT, PT, R26, UR4, RZ, P4, !PT ;  /* 0x000000041a1a7c10 */ /* 0x000fe4000a7fe4ff */
[----:B--2---:R-:W-:-:S05]  /*121b0*/  IADD3 R0, P6, PT, R0, UR10, RZ ;  /* 0x0000000a00007c10 */ /* 0x004fca000ffde0ff */
[----:B------:R0:W-:Y:S04]  /*121c0*/  STL [R1+0x6d4], R0 ;  /* 0x0006d40001007387 */ /* 0x0001e80000100800 */
[----:B0-----:R0:W5:Y:S04]  /*121d0*/  LDL.LU R0, [R1+0x798] ;  /* 0x0007980001007983 */ /* 0x0011680000300800 */
[----:B------:R1:W-:Y:S04]  /*121e0*/  STL [R1+0x248], R4 ;  /* 0x0002480401007387 */ /* 0x0003e80000100800 */
[----:B-1----:R0:W5:Y:S04]  /*121f0*/  LDL.LU R4, [R1+0x794] ;  /* 0x0007940001047983 */ /* 0x0021680000300800 */
[----:B------:R1:W-:Y:S04]  /*12200*/  STL [R1+0x6dc], R5 ;  /* 0x0006dc0501007387 */ /* 0x0003e80000100800 */
[----:B-1----:R0:W5:Y:S04]  /*12210*/  LDL.LU R5, [R1+0x790] ;  /* 0x0007900001057983 */ /* 0x0021680000300800 */
[----:B------:R1:W-:Y:S04]  /*12220*/  STL [R1+0x240], R6 ;  /* 0x0002400601007387 */ /* 0x0003e80000100800 */
[----:B-1----:R0:W5:Y:S04]  /*12230*/  LDL.LU R6, [R1+0x78c] ;  /* 0x00078c0001067983 */ /* 0x0021680000300800 */
[----:B------:R1:W-:Y:S01]  /*12240*/  STL [R1+0x6e4], R7 ;  /* 0x0006e40701007387 */ /* 0x0003e20000100800 */
[----:B------:R-:W-:-:S03]  /*12250*/  IADD3.X R18, PT, PT, R18, UR4, RZ, P6, !PT ;  /* 0x0000000412127c10 */ /* 0x000fc6000b7fe4ff */
[----:B-1----:R0:W5:Y:S04]  /*12260*/  LDL.LU R7, [R1+0x788] ;  /* 0x0007880001077983 */ /* 0x0021680000300800 */
[----:B------:R1:W-:Y:S01]  /*12270*/  STL [R1+0x238], R10 ;  /* 0x0002380a01007387 */ /* 0x0003e20000100800 */
[----:B------:R-:W-:-:S03]  /*12280*/  IADD3 R19, P6, PT, R19, UR10, RZ ;  /* 0x0000000a13137c10 */ /* 0x000fc6000ffde0ff */
[----:B-1----:R0:W5:Y:S04]  /*12290*/  LDL.LU R10, [R1+0x784] ;  /* 0x00078400010a7983 */ /* 0x0021680000300800 */
[----:B------:R1:W-:Y:S04]  /*122a0*/  STL [R1+0x6ec], R12 ;  /* 0x0006ec0c01007387 */ /* 0x0003e80000100800 */
        /* <DEDUP_REMOVED lines=22> */
[----:B------:R2:W-:Y:S01]  /*12410*/  STL [R1+0x71c], R28 ;  /* 0x00071c1c01007387 */ /* 0x0005e20000100800 */
[----:B------:R-:W-:-:S03]  /*12420*/  IADD3.X R14, PT, PT, R14, UR4, RZ, P6, !PT ;  /* 0x000000040e0e7c10 */ /* 0x000fc6000b7fe4ff */
[----:B------:R0:W-:Y:S01]  /*12430*/  STL [R1+0x6e8], R20 ;  /* 0x0006e81401007387 */ /* 0x0001e20000100800 */
[----:B-1----:R-:W1:Y:S01]  /*12440*/  LDC R29, c[0x0][0x3a8] ;  /* 0x0000ea00ff1d7b82 */ /* 0x002e620000000800 */
[----:B--2---:R-:W2:Y:S02]  /*12450*/  S2R R28, SR_TID.X ;  /* 0x00000000001c7919 */ /* 0x004ea40000002100 */
[----:B------:R0:W-:Y:S04]  /*12460*/  STL [R1+0x724], R21 ;  /* 0x0007241501007387 */ /* 0x0001e80000100800 */
[----:B------:R0:W-:Y:S04]  /*12470*/  STL [R1+0x6f0], R22 ;  /* 0x0006f01601007387 */ /* 0x0001e80000100800 */
[----:B------:R0:W-:Y:S04]  /*12480*/  STL [R1+0x728], R23 ;  /* 0x0007281701007387 */ /* 0x0001e80000100800 */
[----:B------:R0:W-:Y:S04]  /*12490*/  STL [R1+0x6f8], R14 ;  /* 0x0006f80e01007387 */ /* 0x0001e80000100800 */
[----:B------:R0:W-:Y:S04]  /*124a0*/  STL [R1+0x700], R15 ;  /* 0x0007000f01007387 */ /* 0x0001e80000100800 */
[----:B------:R0:W-:Y:S04]  /*124b0*/  STL [R1+0x708], R24 ;  /* 0x0007081801007387 */ /* 0x0001e80000100800 */
[----:B------:R0:W-:Y:S04]  /*124c0*/  STL [R1+0x720], R27 ;  /* 0x0007201b01007387 */ /* 0x0001e80000100800 */
[----:B------:R0:W-:Y:S04]  /*124d0*/  STL [R1+0x710], R25 ;  /* 0x0007101901007387 */ /* 0x0001e80000100800 */
[----:B------:R0:W-:Y:S01]  /*124e0*/  STL [R1+0x718], R26 ;  /* 0x0007181a01007387 */ /* 0x0001e20000100800 */
[----:B-1----:R-:W-:-:S04]  /*124f0*/  IMAD.SHL.U32 R29, R29, 0x80, RZ ;  /* 0x000000801d1d7824 */ /* 0x002fc800078e00ff */
[----:B------:R-:W-:Y:S01]  /*12500*/  IMAD.SHL.U32 R29, R29, 0x2, RZ ;  /* 0x000000021d1d7824 */ /* 0x000fe200078e00ff */
[----:B--2---:R-:W-:-:S05]  /*12510*/  LOP3.LUT R28, R28, 0x3f, RZ, 0xc0, !PT ;  /* 0x0000003f1c1c7812 */ /* 0x004fca00078ec0ff */
[----:B------:R-:W-:Y:S01]  /*12520*/  IMAD.SHL.U32 R28, R28, 0x2, RZ ;  /* 0x000000021c1c7824 */ /* 0x000fe200078e00ff */
[----:B0-----:R-:W-:Y:S06]  /*12530*/  @P0 BRA `(.L_x_1) ;  /* 0xffffff2800e00947 */ /* 0x001fec000383ffff */
[----:B-----5:R-:W-:Y:S02]  /*12540*/  F2FP.BF16.F32.PACK_AB R7, R7, R6 ;  /* 0x000000060707723e */ /* 0x020fe400000010ff */
[----:B------:R-:W-:Y:S02]  /*12550*/  F2FP.BF16.F32.PACK_AB R6, R5, R4 ;  /* 0x000000040506723e */ /* 0x000fe400000010ff */
[----:B------:R-:W-:Y:S02]  /*12560*/  F2FP.BF16.F32.PACK_AB R9, R9, R8 ;  /* 0x000000080909723e */ /* 0x000fe400000010ff */
[----:B------:R-:W-:Y:S02]  /*12570*/  F2FP.BF16.F32.PACK_AB R5, R19, R18 ;  /* 0x000000121305723e */ /* 0x000fe400000010ff */
[----:B------:R-:W-:Y:S02]  /*12580*/  F2FP.BF16.F32.PACK_AB R4, R17, R16 ;  /* 0x000000101104723e */ /* 0x000fe400000010ff */
[----:B------:R-:W-:-:S02]  /*12590*/  F2FP.BF16.F32.PACK_AB R11, R13, R11 ;  /* 0x0000000b0d0b723e */ /* 0x000fc400000010ff */
[----:B------:R-:W-:Y:S02]  /*125a0*/  F2FP.BF16.F32.PACK_AB R10, R12, R10 ;  /* 0x0000000a0c0a723e */ /* 0x000fe400000010ff */
[----:B------:R-:W-:-:S07]  /*125b0*/  F2FP.BF16.F32.PACK_AB R8, R3, R2 ;  /* 0x000000020308723e */ /* 0x000fce00000010ff */
.L_x_0:
[----:B------:R-:W2:Y:S01]  /*125c0*/  LDL.LU R16, [R1+0x750] ;  /* 0x0007500001107983 */ /* 0x000ea20000300800 */
[----:B------:R-:W2:Y:S03]  /*125d0*/  LDCU.128 UR12, c[0x0][0x390] ;  /* 0x00007200ff0c77ac */ /* 0x000ea60008000c00 */
[----:B------:R-:W3:Y:S01]  /*125e0*/  LDL.LU R22, [R1+0x72c] ;  /* 0x00072c0001167983 */ /* 0x000ee20000300800 */
[----:B------:R-:W0:Y:S01]  /*125f0*/  LDCU UR4, c[0x0][0x3b4] ;  /* 0x00007680ff0477ac */ /* 0x000e220008000800 */
[----:B------:R-:W1:Y:S01]  /*12600*/  S2R R12, SR_TID.X ;  /* 0x00000000000c7919 */ /* 0x000e620000002100 */
[----:B------:R-:W4:Y:S01]  /*12610*/  S2R R13, SR_TID.X ;  /* 0x00000000000d7919 */ /* 0x000f220000002100 */
[C---:B-1----:R-:W-:Y:S02]  /*12620*/  IMAD.SHL.U32 R0, R12.reuse, 0x10, RZ ;  /* 0x000000100c007824 */ /* 0x042fe400078e00ff */
[----:B------:R-:W-:-:S02]  /*12630*/  IMAD.SHL.U32 R2, R12, 0x20, RZ ;  /* 0x000000200c027824 */ /* 0x000fc400078e00ff */
[----:B------:R-:W-:Y:S01]  /*12640*/  IMAD.SHL.U32 R12, R12, 0x8, RZ ;  /* 0x000000080c0c7824 */ /* 0x000fe200078e00ff */
[----:B------:R-:W-:Y:S02]  /*12650*/  LOP3.LUT R0, R0, 0xf0, RZ, 0xc0, !PT ;  /* 0x000000f000007812 */ /* 0x000fe400078ec0ff */
[----:B------:R-:W-:Y:S02]  /*12660*/  LOP3.LUT R3, R2, 0x200, RZ, 0xc0, !PT ;  /* 0x0000020002037812 */ /* 0x000fe400078ec0ff */
[----:B------:R-:W-:Y:S02]  /*12670*/  LOP3.LUT R12, R12, 0x100, RZ, 0xc0, !PT ;  /* 0x000001000c0c7812 */ /* 0x000fe400078ec0ff */
[----:B------:R-:W-:Y:S02]  /*12680*/  IADD3 R3, PT, PT, R3, UR5, R0 ;  /* 0x0000000503037c10 */ /* 0x000fe4000fffe000 */
[----:B----4-:R-:W-:-:S03]  /*12690*/  LOP3.LUT R13, R13, 0x3f, RZ, 0xc0, !PT ;  /* 0x0000003f0d0d7812 */ /* 0x010fc600078ec0ff */
[----:B------:R-:W-:Y:S01]  /*126a0*/  IMAD.IADD R20, R12, 0x1, R3 ;  /* 0x000000010c147824 */ /* 0x000fe200078e0203 */
[----:B------:R-:W-:Y:S01]  /*126b0*/  BAR.SYNC.DEFER_BLOCKING 0x0 ;  /* 0x0000000000007b1d */ /* 0x000fe20000010000 */
[----:B------:R-:W-:-:S05]  /*126c0*/  LEA R3, R13, UR5, 0x4 ;  /* 0x000000050d037c11 */ /* 0x000fca000f8e20ff */
[----:B------:R-:W1:Y:S01]  /*126d0*/  LDCU UR5, c[0x0][0x3b8] ;  /* 0x00007700ff0577ac */ /* 0x000e620008000800 */
[----:B------:R-:W-:Y:S01]  /*126e0*/  STSM.16.M88.4 [R20], R8 ;  /* 0x0000000814007844 */ /* 0x000fe20000000200 */
[----:B------:R-:W-:Y:S06]  /*126f0*/  BAR.SYNC.DEFER_BLOCKING 0x0 ;  /* 0x0000000000007b1d */ /* 0x000fec0000010000 */
[----:B------:R-:W4:Y:S02]  /*12700*/  LDS.128 R12, [R3] ;  /* 0x00000000030c7984 */ /* 0x000f240000000c00 */
[----:B------:R-:W-:Y:S06]  /*12710*/  BAR.SYNC.DEFER_BLOCKING 0x0 ;  /* 0x0000000000007b1d */ /* 0x000fec0000010000 */
[----:B------:R4:W-:Y:S02]  /*12720*/  STSM.16.M88.4 [R20], R4 ;  /* 0x0000000414007844 */ /* 0x0009e40000000200 */
[----:B----4-:R-:W-:Y:S01]  /*12730*/  PRMT R20, R13, 0x7632, R20 ;  /* 0x000076320d147816 */ /* 0x010fe20000000014 */
[----:B------:R-:W-:Y:S01]  /*12740*/  BAR.SYNC.DEFER_BLOCKING 0x0 ;  /* 0x0000000000007b1d */ /* 0x000fe20000010000 */
[C---:B--2---:R-:W-:Y:S01]  /*12750*/  ISETP.GE.AND P0, PT, R16.reuse, UR14, PT ;  /* 0x0000000e10007c0c */ /* 0x044fe2000bf06270 */
[----:B0-----:R-:W-:-:S02]  /*12760*/  IMAD R0, R16, UR4, RZ ;  /* 0x0000000410007c24 */ /* 0x001fc4000f8e02ff */
[C---:B---3--:R-:W-:Y:S01]  /*12770*/  VIADD R2, R22.reuse, 0x1 ;  /* 0x0000000116027836 */ /* 0x048fe20000000000 */
[C---:B------:R-:W-:Y:S01]  /*12780*/  ISETP.LT.AND P5, PT, R22.reuse, UR15, !P0 ;  /* 0x0000000f16007c0c */ /* 0x040fe2000c7a1270 */
[C---:B-1----:R-:W-:Y:S02]  /*12790*/  IMAD R17, R22.reuse, UR5, RZ ;  /* 0x0000000516117c24 */ /* 0x042fe4000f8e02ff */
[----:B------:R-:W-:Y:S01]  /*127a0*/  VIADD R16, R22, 0x2 ;  /* 0x0000000216107836 */ /* 0x000fe20000000000 */
[----:B------:R-:W-:Y:S01]  /*127b0*/  ISETP.LT.AND P4, PT, R2, UR15, !P0 ;  /* 0x0000000f02007c0c */ /* 0x000fe2000c781270 */
[----:B------:R-:W-:Y:S01]  /*127c0*/  VIADD R11, R17, UR5 ;  /* 0x00000005110b7c36 */ /* 0x000fe20008000000 */
[----:B------:R-:W-:Y:S01]  /*127d0*/  LEA R2, P1, R0, UR12, 0x1 ;  /* 0x0000000c00027c11 */ /* 0x000fe2000f8208ff */
[----:B------:R-:W-:Y:S01]  /*127e0*/  VIADD R9, R22, 0x3 ;  /* 0x0000000316097836 */ /* 0x000fe20000000000 */
[----:B------:R-:W-:Y:S01]  /*127f0*/  ISETP.LT.AND P3, PT, R16, UR15, !P0 ;  /* 0x0000000f10007c0c */ /* 0x000fe2000c761270 */
[----:B------:R-:W-:Y:S01]  /*12800*/  VIADD R21, R11, UR5 ;  /* 0x000000050b157c36 */ /* 0x000fe20008000000 */
[----:B------:R-:W-:Y:S01]  /*12810*/  LEA.HI.X.SX32 R0, R0, UR13, 0x1, P1 ;  /* 0x0000000d00007c11 */ /* 0x000fe200088f0eff */
[C---:B------:R-:W-:Y:S01]  /*12820*/  VIADD R10, R22.reuse, 0x4 ;  /* 0x00000004160a7836 */ /* 0x040fe20000000000 */
[-C--:B------:R-:W-:Y:S01]  /*12830*/  LEA R8, P1, R17, R2.reuse, 0x1 ;  /* 0x0000000211087211 */ /* 0x080fe200078208ff */
[----:B------:R-:W-:Y:S01]  /*12840*/  VIADD R4, R22, 0x7 ;  /* 0x0000000716047836 */ /* 0x000fe20000000000 */
[----:B------:R-:W-:-:S02]  /*12850*/  LEA R16, P6, R11, R2, 0x1 ;  /* 0x000000020b107211 */ /* 0x000fc400078c08ff */
[----:B------:R-:W-:Y:S02]  /*12860*/  ISETP.LT.AND P2, PT, R9, UR15, !P0 ;  /* 0x0000000f09007c0c */ /* 0x000fe4000c741270 */
[-C--:B------:R-:W-:Y:S02]  /*12870*/  LEA.HI.X.SX32 R9, R17, R0.reuse, 0x1, P1 ;  /* 0x0000000011097211 */ /* 0x080fe400008f0eff */
[----:B------:R-:W-:Y:S02]  /*12880*/  LEA.HI.X.SX32 R17, R11, R0, 0x1, P6 ;  /* 0x000000000b117211 */ /* 0x000fe400030f0eff */
[C---:B------:R-:W-:Y:S01]  /*12890*/  LEA R18, P6, R21.reuse, R2, 0x1 ;  /* 0x0000000215127211 */ /* 0x040fe200078c08ff */
[----:B------:R0:W-:Y:S01]  /*128a0*/  @P5 STG.E.U16 desc[UR8][R8.64], R12 ;  /* 0x0000000c08005986 */ /* 0x0001e2000c101508 */
[----:B------:R-:W-:Y:S01]  /*128b0*/  ISETP.LT.AND P1, PT, R10, UR15, !P0 ;  /* 0x0000000f0a007c0c */ /* 0x000fe2000c721270 */
[----:B------:R-:W-:Y:S01]  /*128c0*/  VIADD R10, R22, 0x5 ;  /* 0x00000005160a7836 */ /* 0x000fe20000000000 */
[C---:B------:R-:W-:Y:S01]  /*128d0*/  LEA.HI.X.SX32 R19, R21.reuse, R0, 0x1, P6 ;  /* 0x0000000015137211 */ /* 0x040fe200030f0eff */
[----:B------:R-:W-:-:S03]  /*128e0*/  VIADD R21, R21, UR5 ;  /* 0x0000000515157c36 */ /* 0x000fc60008000000 */
[----:B------:R-:W-:Y:S01]  /*128f0*/  ISETP.LT.AND P5, PT, R10, UR15, !P0 ;  /* 0x0000000f0a007c0c */ /* 0x000fe2000c7a1270 */
[----:B------:R-:W-:Y:S02]  /*12900*/  VIADD R10, R22, 0x6 ;  /* 0x00000006160a7836 */ /* 0x000fe40000000000 */
[C---:B------:R-:W-:Y:S01]  /*12910*/  VIADD R11, R21.reuse, UR5 ;  /* 0x00000005150b7c36 */ /* 0x040fe20008000000 */
[----:B0-----:R-:W-:Y:S01]  /*12920*/  PRMT R9, R12, 0x7632, R9 ;  /* 0x000076320c097816 */ /* 0x001fe20000000009 */
[----:B------:R-:W-:Y:S01]  /*12930*/  VIADD R12, R22, 0x8 ;  /* 0x00000008160c7836 */ /* 0x000fe20000000000 */
[----:B------:R-:W-:-:S03]  /*12940*/  LEA R8, P6, R21, R2, 0x1 ;  /* 0x0000000215087211 */ /* 0x000fc600078c08ff */
[----:B------:R0:W-:Y:S01]  /*12950*/  @P4 STG.E.U16 desc[UR8][R16.64], R9 ;  /* 0x0000000910004986 */ /* 0x0001e2000c101508 */
[----:B------:R-:W-:-:S03]  /*12960*/  ISETP.LT.AND P4, PT, R10, UR15, !P0 ;  /* 0x0000000f0a007c0c */ /* 0x000fc6000c781270 */
[----:B------:R1:W-:Y:S01]  /*12970*/  @P3 STG.E.U16 desc[UR8][R18.64], R13 ;  /* 0x0000000d12003986 */ /* 0x0003e2000c101508 */
[----:B------:R-:W-:-:S03]  /*12980*/  ISETP.LT.AND P3, PT, R4, UR15, !P0 ;  /* 0x0000000f04007c0c */ /* 0x000fc6000c761270 */
[----:B------:R2:W3:Y:S01]  /*12990*/  LDS.128 R4, [R3] ;  /* 0x0000000003047984 */ /* 0x0004e20000000c00 */
[----:B0-----:R-:W-:Y:S01]  /*129a0*/  LEA.HI.X.SX32 R9, R21, R0, 0x1, P6 ;  /* 0x0000000015097211 */ /* 0x001fe200030f0eff */
[C---:B------:R-:W-:Y:S01]  /*129b0*/  VIADD R17, R11.reuse, UR5 ;  /* 0x000000050b117c36 */ /* 0x040fe20008000000 */
[C---:B------:R-:W-:Y:S01]  /*129c0*/  LEA R10, P6, R11.reuse, R2, 0x1 ;  /* 0x000000020b0a7211 */ /* 0x040fe200078c08ff */
[----:B-1----:R-:W-:Y:S02]  /*129d0*/  VIADD R13, R22, 0x9 ;  /* 0x00000009160d7836 */ /* 0x002fe40000000000 */
[----:B------:R0:W-:Y:S01]  /*129e0*/  @P2 STG.E.U16 desc[UR8][R8.64], R20 ;  /* 0x0000001408002986 */ /* 0x0001e2000c101508 */
[----:B------:R-:W-:Y:S01]  /*129f0*/  LEA.HI.X.SX32 R11, R11, R0, 0x1, P6 ;  /* 0x000000000b0b7211 */ /* 0x000fe200030f0eff */
[C---:B------:R-:W-:Y:S01]  /*12a00*/  VIADD R19, R17.reuse, UR5 ;  /* 0x0000000511137c36 */ /* 0x040fe20008000000 */
[----:B------:R-:W-:Y:S01]  /*12a10*/  ISETP.LT.AND P2, PT, R12, UR15, !P0 ;  /* 0x0000000f0c007c0c */ /* 0x000fe2000c741270 */
[----:B------:R-:W-:Y:S01]  /*12a20*/  VIADD R18, R22, 0xa ;  /* 0x0000000a16127836 */ /* 0x000fe20000000000 */
[----:B------:R-:W-:Y:S01]  /*12a30*/  LEA R12, P6, R17, R2, 0x1 ;  /* 0x00000002110c7211 */ /* 0x000fe200078c08ff */
[----:B------:R1:W-:Y:S01]  /*12a40*/  @P1 STG.E.U16 desc[UR8][R10.64], R14 ;  /* 0x0000000e0a001986 */ /* 0x0003e2000c101508 */
[----:B------:R-:W-:Y:S01]  /*12a50*/  ISETP.LT.AND P1, PT, R13, UR15, !P0 ;  /* 0x0000000f0d007c0c */ /* 0x000fe2000c721270 */
[----:B--2---:R-:W-:Y:S01]  /*12a60*/  VIADD R3, R19, UR5 ;  /* 0x0000000513037c36 */ /* 0x004fe20008000000 */
[----:B------:R-:W-:-:S02]  /*12a70*/  LEA.HI.X.SX32 R13, R17, R0, 0x1, P6 ;  /* 0x00000000110d7211 */ /* 0x000fc400030f0eff */
[----:B------:R-:W-:Y:S01]  /*12a80*/  LEA R16, P6, R19, R2, 0x1 ;  /* 0x0000000213107211 */ /* 0x000fe200078c08ff */
[----:B0-----:R-:W-:Y:S02]  /*12a90*/  VIADD R9, R3, UR5 ;  /* 0x0000000503097c36 */ /* 0x001fe40008000000 */
[----:B------:R-:W-:Y:S01]  /*12aa0*/  VIADD R8, R22, 0xb ;  /* 0x0000000b16087836 */ /* 0x000fe20000000000 */
[----:B------:R-:W-:Y:S02]  /*12ab0*/  LEA.HI.X.SX32 R17, R19, R0, 0x1, P6 ;  /* 0x0000000013117211 */ /* 0x000fe400030f0eff */
[----:B-1----:R-:W-:Y:S02]  /*12ac0*/  PRMT R11, R14, 0x7632, R11 ;  /* 0x000076320e0b7816 */ /* 0x002fe4000000000b */
[----:B------:R-:W-:-:S03]  /*12ad0*/  LEA R10, P6, R3, R2, 0x1 ;  /* 0x00000002030a7211 */ /* 0x000fc600078c08ff */
[----:B------:R0:W-:Y:S01]  /*12ae0*/  @P5 STG.E.U16 desc[UR8][R12.64], R11 ;  /* 0x0000000b0c005986 */ /* 0x0001e2000c101508 */
[----:B------:R-:W-:-:S03]  /*12af0*/  ISETP.LT.AND P5, PT, R18, UR15, !P0 ;  /* 0x0000000f12007c0c */ /* 0x000fc6000c7a1270 */
[----:B------:R1:W-:Y:S01]  /*12b00*/  @P4 STG.E.U16 desc[UR8][R16.64], R15 ;  /* 0x0000000f10004986 */ /* 0x0003e2000c101508 */
[----:B------:R-:W-:Y:S01]  /*12b10*/  ISETP.LT.AND P4, PT, R8, UR15, !P0 ;  /* 0x0000000f08007c0c */ /* 0x000fe2000c781270 */
[----:B------:R-:W-:Y:S01]  /*12b20*/  VIADD R8, R22, 0xc ;  /* 0x0000000c16087836 */ /* 0x000fe20000000000 */
[----:B---3--:R-:W-:Y:S02]  /*12b30*/  PRMT R20, R4, 0x7632, R20 ;  /* 0x0000763204147816 */ /* 0x008fe40000000014 */
[----:B0-----:R-:W-:Y:S01]  /*12b40*/  LEA.HI.X.SX32 R11, R3, R0, 0x1, P6 ;  /* 0x00000000030b7211 */ /* 0x001fe200030f0eff */
[C---:B------:R-:W-:Y:S01]  /*12b50*/  VIADD R3, R9.reuse, UR5 ;  /* 0x0000000509037c36 */ /* 0x040fe20008000000 */
[----:B------:R-:W-:Y:S02]  /*12b60*/  LEA R18, P6, R9, R2, 0x1 ;  /* 0x0000000209127211 */ /* 0x000fe400078c08ff */
[----:B------:R-:W-:Y:S02]  /*12b70*/  PRMT R13, R15, 0x7632, R13 ;  /* 0x000076320f0d7816 */ /* 0x000fe4000000000d */
[----:B------:R-:W-:Y:S01]  /*12b80*/  LEA.HI.X.SX32 R19, R9, R0, 0x1, P6 ;  /* 0x0000000009137211 */ /* 0x000fe200030f0eff */
[C---:B------:R-:W-:Y:S01]  /*12b90*/  VIADD R9, R3.reuse, UR5 ;  /* 0x0000000503097c36 */ /* 0x040fe20008000000 */
[C---:B-1----:R-:W-:Y:S01]  /*12ba0*/  LEA R16, P6, R3.reuse, R2, 0x1 ;  /* 0x0000000203107211 */ /* 0x042fe200078c08ff */
[----:B------:R0:W-:Y:S01]  /*12bb0*/  @P3 STG.E.U16 desc[UR8][R10.64], R13 ;  /* 0x0000000d0a003986 */ /* 0x0001e2000c101508 */
[----:B------:R-:W-:Y:S01]  /*12bc0*/  ISETP.LT.AND P3, PT, R8, UR15, !P0 ;  /* 0x0000000f08007c0c */ /* 0x000fe2000c761270 */
[----:B------:R-:W-:Y:S01]  /*12bd0*/  VIADD R8, R22, 0xd ;  /* 0x0000000d16087836 */ /* 0x000fe20000000000 */
[----:B------:R-:W-:Y:S01]  /*12be0*/  LEA.HI.X.SX32 R17, R3, R0, 0x1, P6 ;  /* 0x0000000003117211 */ /* 0x000fe200030f0eff */
[----:B------:R-:W-:Y:S01]  /*12bf0*/  VIADD R3, R9, UR5 ;  /* 0x0000000509037c36 */ /* 0x000fe20008000000 */
[----:B------:R1:W-:Y:S02]  /*12c00*/  @P2 STG.E.U16 desc[UR8][R18.64], R4 ;  /* 0x0000000412002986 */ /* 0x0003e4000c101508 */
[----:B------:R-:W-:-:S02]  /*12c10*/  ISETP.LT.AND P2, PT, R8, UR15, !P0 ;  /* 0x0000000f08007c0c */ /* 0x000fc4000c741270 */
[-C--:B------:R-:W-:Y:S01]  /*12c20*/  LEA R8, P6, R9, R2.reuse, 0x1 ;  /* 0x0000000209087211 */ /* 0x080fe200078c08ff */
[----:B------:R2:W-:Y:S01]  /*12c30*/  @P1 STG.E.U16 desc[UR8][R16.64], R20 ;  /* 0x0000001410001986 */ /* 0x0005e2000c101508 */
[C---:B------:R-:W-:Y:S01]  /*12c40*/  LEA R12, P1, R3.reuse, R2, 0x1 ;  /* 0x00000002030c7211 */ /* 0x040fe200078208ff */
[----:B0-----:R-:W-:Y:S01]  /*12c50*/  VIADD R11, R3, UR5 ;  /* 0x00000005030b7c36 */ /* 0x001fe20008000000 */
[-C--:B------:R-:W-:Y:S02]  /*12c60*/  LEA.HI.X.SX32 R9, R9, R0.reuse, 0x1, P6 ;  /* 0x0000000009097211 */ /* 0x080fe400030f0eff */
[----:B------:R-:W-:Y:S01]  /*12c70*/  LEA.HI.X.SX32 R13, R3, R0, 0x1, P1 ;  /* 0x00000000030d7211 */ /* 0x000fe200008f0eff */
[C---:B------:R-:W-:Y:S01]  /*12c80*/  VIADD R15, R11.reuse, UR5 ;  /* 0x000000050b0f7c36 */ /* 0x040fe20008000000 */
[----:B------:R-:W-:Y:S01]  /*12c90*/  LEA R10, P6, R11, R2, 0x1 ;  /* 0x000000020b0a7211 */ /* 0x000fe200078c08ff */
[C---:B-1----:R-:W-:Y:S01]  /*12ca0*/  VIADD R4, R22.reuse, 0xe ;  /* 0x0000000e16047836 */ /* 0x042fe20000000000 */
[----:B------:R0:W-:Y:S01]  /*12cb0*/  @P5 STG.E.U16 desc[UR8][R8.64], R5 ;  /* 0x0000000508005986 */ /* 0x0001e2000c101508 */
[----:B------:R-:W-:Y:S01]  /*12cc0*/  VIADD R19, R15, UR5 ;  /* 0x000000050f137c36 */ /* 0x000fe20008000000 */
[----:B------:R-:W-:Y:S01]  /*12cd0*/  LEA.HI.X.SX32 R11, R11, R0, 0x1, P6 ;  /* 0x000000000b0b7211 */ /* 0x000fe200030f0eff */
[----:B------:R-:W-:Y:S01]  /*12ce0*/  VIADD R18, R22, 0xf ;  /* 0x0000000f16127836 */ /* 0x000fe20000000000 */
[-C--:B------:R-:W-:Y:S01]  /*12cf0*/  LEA R14, P6, R15, R2.reuse, 0x1 ;  /* 0x000000020f0e7211 */ /* 0x080fe200078c08ff */
[C---:B------:R-:W-:Y:S01]  /*12d00*/  VIADD R3, R19.reuse, UR5 ;  /* 0x0000000513037c36 */ /* 0x040fe20008000000 */
[----:B--2---:R-:W-:-:S02]  /*12d10*/  LEA R16, P1, R19, R2, 0x1 ;  /* 0x0000000213107211 */ /* 0x004fc400078208ff */
[-C--:B------:R-:W-:Y:S02]  /*12d20*/  LEA.HI.X.SX32 R15, R15, R0.reuse, 0x1, P6 ;  /* 0x000000000f0f7211 */ /* 0x080fe400030f0eff */
[----:B------:R-:W-:Y:S02]  /*12d30*/  LEA.HI.X.SX32 R17, R19, R0, 0x1, P1 ;  /* 0x0000000013117211 */ /* 0x000fe400008f0eff */
[C---:B------:R-:W-:Y:S02]  /*12d40*/  LEA R2, P6, R3.reuse, R2, 0x1 ;  /* 0x0000000203027211 */ /* 0x040fe400078c08ff */
[----:B------:R-:W-:Y:S02]  /*12d50*/  ISETP.LT.AND P1, PT, R4, UR15, !P0 ;  /* 0x0000000f04007c0c */ /* 0x000fe4000c721270 */
[----:B------:R-:W-:Y:S02]  /*12d60*/  ISETP.LT.AND P0, PT, R18, UR15, !P0 ;  /* 0x0000000f12007c0c */ /* 0x000fe4000c701270 */
[----:B------:R-:W-:-:S02]  /*12d70*/  LEA.HI.X.SX32 R3, R3, R0, 0x1, P6 ;  /* 0x0000000003037211 */ /* 0x000fc400030f0eff */
[----:B------:R-:W-:Y:S02]  /*12d80*/  PRMT R0, R5, 0x7632, R0 ;  /* 0x0000763205007816 */ /* 0x000fe40000000000 */
[----:B------:R-:W-:-:S03]  /*12d90*/  PRMT R4, R6, 0x7632, R4 ;  /* 0x0000763206047816 */ /* 0x000fc60000000004 */
[----:B------:R0:W-:Y:S04]  /*12da0*/  @P4 STG.E.U16 desc[UR8][R12.64], R0 ;  /* 0x000000000c004986 */ /* 0x0001e8000c101508 */
[----:B------:R0:W-:Y:S04]  /*12db0*/  @P3 STG.E.U16 desc[UR8][R10.64], R6 ;  /* 0x000000060a003986 */ /* 0x0001e8000c101508 */
[----:B------:R0:W-:Y:S04]  /*12dc0*/  @P2 STG.E.U16 desc[UR8][R14.64], R4 ;  /* 0x000000040e002986 */ /* 0x0001e8000c101508 */
[----:B------:R0:W-:Y:S01]  /*12dd0*/  @P1 STG.E.U16 desc[UR8][R16.64], R7 ;  /* 0x0000000710001986 */ /* 0x0001e2000c101508 */
[----:B------:R-:W-:Y:S05]  /*12de0*/  @!P0 EXIT ;  /* 0x000000000000894d */ /* 0x000fea0003800000 */
[----:B0-----:R-:W-:-:S05]  /*12df0*/  PRMT R7, R7, 0x7632, R7 ;  /* 0x0000763207077816 */ /* 0x001fca0000000007 */
[----:B------:R-:W-:Y:S01]  /*12e00*/  STG.E.U16 desc[UR8][R2.64], R7 ;  /* 0x0000000702007986 */ /* 0x000fe2000c101508 */
[----:B------:R-:W-:Y:S05]  /*12e10*/  EXIT ;  /* 0x000000000000794d */ /* 0x000fea0003800000 */
.L_x_2:
[----:B------:R-:W-:-:S00]  /*12e20*/  BRA `(.L_x_2) ;  /* 0xfffffffc00fc7947 */ /* 0x000fc0000383ffff */
[----:B------:R-:W-:-:S00]  /*12e30*/  NOP ;  /* 0x0000000000007918 */ /* 0x000fc00000000000 */
        /* <DEDUP_REMOVED lines=12> */
.L_x_3:


//--------------------- .nv.shared.matmul_kernel  --------------------------
	.section	.nv.shared.matmul_kernel,"aw",@nobits
	.sectionflags	@""
	.align	16
	.zero		1024


//--------------------- .nv.shared.reserved.0     --------------------------
	.section	.nv.shared.reserved.0,"aw",@nobits
	.weak		__nv_reservedSMEM_offset_0_alias
	.size		__nv_reservedSMEM_offset_0_alias, 0, 64
	.other		__nv_reservedSMEM_offset_0_alias,@"STO_CUDA_RESERVED_SHARED STV_DEFAULT"
__nv_reservedSMEM_offset_0_alias:
	.zero		0
	.zero		64


//--------------------- .nv.constant0.matmul_kernel --------------------------
	.section	.nv.constant0.matmul_kernel,"a",@progbits
	.sectionflags	@""
	.align	4
.nv.constant0.matmul_kernel:
	.zero		976


//--------------------- SYMBOLS --------------------------

	.type		.nv.reservedSmem.offset0,@object
	.size		.nv.reservedSmem.offset0,0x4
	.type		.nv.reservedSmem.cap,@object
	.size		.nv.reservedSmem.cap,0x4
